//
// Generated by NVIDIA NVVM Compiler
//
// Compiler Build ID: CL-36424714
// Cuda compilation tools, release 13.0, V13.0.88
// Based on NVVM 20.0.0
//

.version 9.0
.target sm_100
.address_size 64

	// .globl	_Z15assign_clustersPKfS0_PiPfiii

.visible .entry _Z15assign_clustersPKfS0_PiPfiii(
	.param .u64 .ptr .align 1 _Z15assign_clustersPKfS0_PiPfiii_param_0,
	.param .u64 .ptr .align 1 _Z15assign_clustersPKfS0_PiPfiii_param_1,
	.param .u64 .ptr .align 1 _Z15assign_clustersPKfS0_PiPfiii_param_2,
	.param .u64 .ptr .align 1 _Z15assign_clustersPKfS0_PiPfiii_param_3,
	.param .u32 _Z15assign_clustersPKfS0_PiPfiii_param_4,
	.param .u32 _Z15assign_clustersPKfS0_PiPfiii_param_5,
	.param .u32 _Z15assign_clustersPKfS0_PiPfiii_param_6
)
{
	.reg .pred 	%p<19>;
	.reg .b32 	%r<68>;
	.reg .b32 	%f<103>;
	.reg .b64 	%rd<51>;

	ld.param.u64 	%rd12, [_Z15assign_clustersPKfS0_PiPfiii_param_0];
	ld.param.u64 	%rd13, [_Z15assign_clustersPKfS0_PiPfiii_param_1];
	ld.param.u64 	%rd11, [_Z15assign_clustersPKfS0_PiPfiii_param_3];
	ld.param.u32 	%r37, [_Z15assign_clustersPKfS0_PiPfiii_param_4];
	ld.param.u32 	%r35, [_Z15assign_clustersPKfS0_PiPfiii_param_5];
	ld.param.u32 	%r36, [_Z15assign_clustersPKfS0_PiPfiii_param_6];
	cvta.to.global.u64 	%rd1, %rd13;
	cvta.to.global.u64 	%rd2, %rd12;
	mov.u32 	%r38, %ctaid.x;
	mov.u32 	%r39, %ntid.x;
	mov.u32 	%r40, %tid.x;
	mad.lo.s32 	%r1, %r38, %r39, %r40;
	setp.ge.s32 	%p1, %r1, %r37;
	@%p1 bra 	$L__BB0_23;
	mul.lo.s32 	%r42, %r35, %r1;
	cvt.s64.s32 	%rd3, %r42;
	setp.lt.s32 	%p2, %r36, 1;
	mov.b32 	%r67, 0;
	mov.f32 	%f102, 0f7F7FFFFF;
	@%p2 bra 	$L__BB0_22;
	setp.lt.s32 	%p3, %r35, 1;
	@%p3 bra 	$L__BB0_16;
	and.b32  	%r2, %r35, 7;
	and.b32  	%r3, %r35, 3;
	and.b32  	%r4, %r35, 2147483640;
	and.b32  	%r5, %r35, 1;
	neg.s32 	%r6, %r4;
	mov.f32 	%f102, 0f7F7FFFFF;
	mov.b32 	%r53, 0;
	shl.b64 	%rd14, %rd3, 2;
	add.s64 	%rd15, %rd14, %rd2;
	add.s64 	%rd4, %rd15, 16;
	mov.u32 	%r67, %r53;
$L__BB0_4:
	setp.lt.u32 	%p10, %r35, 8;
	mul.lo.s32 	%r9, %r53, %r35;
	mov.f32 	%f97, 0f00000000;
	mov.b32 	%r57, 0;
	@%p10 bra 	$L__BB0_7;
	mul.wide.u32 	%rd16, %r9, 4;
	add.s64 	%rd17, %rd1, %rd16;
	add.s64 	%rd49, %rd17, 16;
	mov.f32 	%f97, 0f00000000;
	mov.u64 	%rd50, %rd4;
	mov.u32 	%r55, %r6;
$L__BB0_6:
	.pragma "nounroll";
	ld.global.f32 	%f30, [%rd50+-16];
	ld.global.f32 	%f31, [%rd49+-16];
	sub.f32 	%f32, %f30, %f31;
	fma.rn.f32 	%f33, %f32, %f32, %f97;
	ld.global.f32 	%f34, [%rd50+-12];
	ld.global.f32 	%f35, [%rd49+-12];
	sub.f32 	%f36, %f34, %f35;
	fma.rn.f32 	%f37, %f36, %f36, %f33;
	ld.global.f32 	%f38, [%rd50+-8];
	ld.global.f32 	%f39, [%rd49+-8];
	sub.f32 	%f40, %f38, %f39;
	fma.rn.f32 	%f41, %f40, %f40, %f37;
	ld.global.f32 	%f42, [%rd50+-4];
	ld.global.f32 	%f43, [%rd49+-4];
	sub.f32 	%f44, %f42, %f43;
	fma.rn.f32 	%f45, %f44, %f44, %f41;
	ld.global.f32 	%f46, [%rd50];
	ld.global.f32 	%f47, [%rd49];
	sub.f32 	%f48, %f46, %f47;
	fma.rn.f32 	%f49, %f48, %f48, %f45;
	ld.global.f32 	%f50, [%rd50+4];
	ld.global.f32 	%f51, [%rd49+4];
	sub.f32 	%f52, %f50, %f51;
	fma.rn.f32 	%f53, %f52, %f52, %f49;
	ld.global.f32 	%f54, [%rd50+8];
	ld.global.f32 	%f55, [%rd49+8];
	sub.f32 	%f56, %f54, %f55;
	fma.rn.f32 	%f57, %f56, %f56, %f53;
	ld.global.f32 	%f58, [%rd50+12];
	ld.global.f32 	%f59, [%rd49+12];
	sub.f32 	%f60, %f58, %f59;
	fma.rn.f32 	%f97, %f60, %f60, %f57;
	add.s32 	%r55, %r55, 8;
	add.s64 	%rd50, %rd50, 32;
	add.s64 	%rd49, %rd49, 32;
	setp.ne.s32 	%p11, %r55, 0;
	mov.u32 	%r57, %r4;
	@%p11 bra 	$L__BB0_6;
$L__BB0_7:
	setp.eq.s32 	%p12, %r2, 0;
	@%p12 bra 	$L__BB0_15;
	add.s32 	%r49, %r2, -1;
	setp.lt.u32 	%p13, %r49, 3;
	@%p13 bra 	$L__BB0_10;
	cvt.u64.u32 	%rd18, %r57;
	add.s64 	%rd19, %rd18, %rd3;
	shl.b64 	%rd20, %rd19, 2;
	add.s64 	%rd21, %rd2, %rd20;
	ld.global.f32 	%f62, [%rd21];
	add.s32 	%r50, %r57, %r9;
	mul.wide.u32 	%rd22, %r50, 4;
	add.s64 	%rd23, %rd1, %rd22;
	ld.global.f32 	%f63, [%rd23];
	sub.f32 	%f64, %f62, %f63;
	fma.rn.f32 	%f65, %f64, %f64, %f97;
	ld.global.f32 	%f66, [%rd21+4];
	cvt.u64.u32 	%rd24, %r9;
	add.s64 	%rd25, %rd18, %rd24;
	shl.b64 	%rd26, %rd25, 2;
	add.s64 	%rd27, %rd1, %rd26;
	ld.global.f32 	%f67, [%rd27+4];
	sub.f32 	%f68, %f66, %f67;
	fma.rn.f32 	%f69, %f68, %f68, %f65;
	ld.global.f32 	%f70, [%rd21+8];
	ld.global.f32 	%f71, [%rd27+8];
	sub.f32 	%f72, %f70, %f71;
	fma.rn.f32 	%f73, %f72, %f72, %f69;
	ld.global.f32 	%f74, [%rd21+12];
	ld.global.f32 	%f75, [%rd27+12];
	sub.f32 	%f76, %f74, %f75;
	fma.rn.f32 	%f97, %f76, %f76, %f73;
	add.s32 	%r57, %r57, 4;
$L__BB0_10:
	setp.eq.s32 	%p14, %r3, 0;
	@%p14 bra 	$L__BB0_15;
	setp.eq.s32 	%p15, %r3, 1;
	@%p15 bra 	$L__BB0_13;
	cvt.u64.u32 	%rd28, %r57;
	add.s64 	%rd29, %rd28, %rd3;
	shl.b64 	%rd30, %rd29, 2;
	add.s64 	%rd31, %rd2, %rd30;
	ld.global.f32 	%f78, [%rd31];
	add.s32 	%r51, %r57, %r9;
	mul.wide.u32 	%rd32, %r51, 4;
	add.s64 	%rd33, %rd1, %rd32;
	ld.global.f32 	%f79, [%rd33];
	sub.f32 	%f80, %f78, %f79;
	fma.rn.f32 	%f81, %f80, %f80, %f97;
	ld.global.f32 	%f82, [%rd31+4];
	cvt.u64.u32 	%rd34, %r9;
	add.s64 	%rd35, %rd28, %rd34;
	shl.b64 	%rd36, %rd35, 2;
	add.s64 	%rd37, %rd1, %rd36;
	ld.global.f32 	%f83, [%rd37+4];
	sub.f32 	%f84, %f82, %f83;
	fma.rn.f32 	%f97, %f84, %f84, %f81;
	add.s32 	%r57, %r57, 2;
$L__BB0_13:
	setp.eq.s32 	%p16, %r5, 0;
	@%p16 bra 	$L__BB0_15;
	cvt.u64.u32 	%rd38, %r57;
	add.s64 	%rd39, %rd38, %rd3;
	shl.b64 	%rd40, %rd39, 2;
	add.s64 	%rd41, %rd2, %rd40;
	ld.global.f32 	%f85, [%rd41];
	add.s32 	%r52, %r57, %r9;
	mul.wide.u32 	%rd42, %r52, 4;
	add.s64 	%rd43, %rd1, %rd42;
	ld.global.f32 	%f86, [%rd43];
	sub.f32 	%f87, %f85, %f86;
	fma.rn.f32 	%f97, %f87, %f87, %f97;
$L__BB0_15:
	setp.lt.f32 	%p17, %f97, %f102;
	selp.f32 	%f102, %f97, %f102, %p17;
	selp.b32 	%r67, %r53, %r67, %p17;
	add.s32 	%r53, %r53, 1;
	setp.eq.s32 	%p18, %r53, %r36;
	@%p18 bra 	$L__BB0_22;
	bra.uni 	$L__BB0_4;
$L__BB0_16:
	and.b32  	%r19, %r36, 3;
	setp.lt.u32 	%p4, %r36, 4;
	mov.f32 	%f102, 0f7F7FFFFF;
	mov.b32 	%r64, 0;
	mov.u32 	%r67, %r64;
	@%p4 bra 	$L__BB0_19;
	and.b32  	%r64, %r36, 2147483644;
	mov.f32 	%f102, 0f7F7FFFFF;
	mov.b32 	%r59, 0;
	mov.u32 	%r67, %r59;
$L__BB0_18:
	setp.gt.f32 	%p5, %f102, 0f00000000;
	selp.f32 	%f102, 0f00000000, %f102, %p5;
	selp.b32 	%r67, %r59, %r67, %p5;
	add.s32 	%r59, %r59, 4;
	setp.ne.s32 	%p6, %r59, %r64;
	@%p6 bra 	$L__BB0_18;
$L__BB0_19:
	setp.eq.s32 	%p7, %r19, 0;
	@%p7 bra 	$L__BB0_22;
	mov.b32 	%r66, 0;
$L__BB0_21:
	.pragma "nounroll";
	setp.gt.f32 	%p8, %f102, 0f00000000;
	selp.f32 	%f102, 0f00000000, %f102, %p8;
	selp.b32 	%r67, %r64, %r67, %p8;
	add.s32 	%r64, %r64, 1;
	add.s32 	%r66, %r66, 1;
	setp.ne.s32 	%p9, %r66, %r19;
	@%p9 bra 	$L__BB0_21;
$L__BB0_22:
	ld.param.u64 	%rd48, [_Z15assign_clustersPKfS0_PiPfiii_param_2];
	cvta.to.global.u64 	%rd44, %rd48;
	mul.wide.s32 	%rd45, %r1, 4;
	add.s64 	%rd46, %rd44, %rd45;
	st.global.u32 	[%rd46], %r67;
	cvta.to.global.u64 	%rd47, %rd11;
	atom.global.add.f32 	%f88, [%rd47], %f102;
$L__BB0_23:
	ret;

}
	// .globl	_Z21compute_new_centroidsPKfPKiPfPiiii
.visible .entry _Z21compute_new_centroidsPKfPKiPfPiiii(
	.param .u64 .ptr .align 1 _Z21compute_new_centroidsPKfPKiPfPiiii_param_0,
	.param .u64 .ptr .align 1 _Z21compute_new_centroidsPKfPKiPfPiiii_param_1,
	.param .u64 .ptr .align 1 _Z21compute_new_centroidsPKfPKiPfPiiii_param_2,
	.param .u64 .ptr .align 1 _Z21compute_new_centroidsPKfPKiPfPiiii_param_3,
	.param .u32 _Z21compute_new_centroidsPKfPKiPfPiiii_param_4,
	.param .u32 _Z21compute_new_centroidsPKfPKiPfPiiii_param_5,
	.param .u32 _Z21compute_new_centroidsPKfPKiPfPiiii_param_6
)
{
	.reg .pred 	%p<11>;
	.reg .b32 	%r<50>;
	.reg .b32 	%f<59>;
	.reg .b64 	%rd<30>;

	ld.param.u64 	%rd6, [_Z21compute_new_centroidsPKfPKiPfPiiii_param_0];
	ld.param.u64 	%rd4, [_Z21compute_new_centroidsPKfPKiPfPiiii_param_1];
	ld.param.u64 	%rd7, [_Z21compute_new_centroidsPKfPKiPfPiiii_param_2];
	ld.param.u64 	%rd5, [_Z21compute_new_centroidsPKfPKiPfPiiii_param_3];
	ld.param.u32 	%r31, [_Z21compute_new_centroidsPKfPKiPfPiiii_param_4];
	ld.param.u32 	%r30, [_Z21compute_new_centroidsPKfPKiPfPiiii_param_5];
	cvta.to.global.u64 	%rd1, %rd7;
	cvta.to.global.u64 	%rd2, %rd6;
	mov.u32 	%r32, %ctaid.x;
	mov.u32 	%r33, %ntid.x;
	mov.u32 	%r34, %tid.x;
	mad.lo.s32 	%r1, %r32, %r33, %r34;
	setp.ge.s32 	%p1, %r1, %r31;
	@%p1 bra 	$L__BB1_15;
	cvta.to.global.u64 	%rd8, %rd4;
	mul.wide.s32 	%rd9, %r1, 4;
	add.s64 	%rd10, %rd8, %rd9;
	ld.global.u32 	%r2, [%rd10];
	setp.lt.s32 	%p2, %r30, 1;
	@%p2 bra 	$L__BB1_14;
	mul.lo.s32 	%r3, %r2, %r30;
	mul.lo.s32 	%r4, %r30, %r1;
	and.b32  	%r5, %r30, 15;
	setp.lt.u32 	%p3, %r30, 16;
	mov.b32 	%r45, 0;
	@%p3 bra 	$L__BB1_5;
	and.b32  	%r45, %r30, 2147483632;
	neg.s32 	%r43, %r45;
	add.s64 	%rd3, %rd2, 32;
	mov.u32 	%r41, %r4;
	mov.u32 	%r42, %r3;
$L__BB1_4:
	.pragma "nounroll";
	mul.wide.s32 	%rd11, %r42, 4;
	add.s64 	%rd12, %rd1, %rd11;
	mul.wide.s32 	%rd13, %r41, 4;
	add.s64 	%rd14, %rd3, %rd13;
	ld.global.f32 	%f1, [%rd14+-32];
	atom.global.add.f32 	%f2, [%rd12], %f1;
	ld.global.f32 	%f3, [%rd14+-28];
	atom.global.add.f32 	%f4, [%rd12+4], %f3;
	ld.global.f32 	%f5, [%rd14+-24];
	atom.global.add.f32 	%f6, [%rd12+8], %f5;
	ld.global.f32 	%f7, [%rd14+-20];
	atom.global.add.f32 	%f8, [%rd12+12], %f7;
	ld.global.f32 	%f9, [%rd14+-16];
	atom.global.add.f32 	%f10, [%rd12+16], %f9;
	ld.global.f32 	%f11, [%rd14+-12];
	atom.global.add.f32 	%f12, [%rd12+20], %f11;
	ld.global.f32 	%f13, [%rd14+-8];
	atom.global.add.f32 	%f14, [%rd12+24], %f13;
	ld.global.f32 	%f15, [%rd14+-4];
	atom.global.add.f32 	%f16, [%rd12+28], %f15;
	ld.global.f32 	%f17, [%rd14];
	atom.global.add.f32 	%f18, [%rd12+32], %f17;
	ld.global.f32 	%f19, [%rd14+4];
	atom.global.add.f32 	%f20, [%rd12+36], %f19;
	ld.global.f32 	%f21, [%rd14+8];
	atom.global.add.f32 	%f22, [%rd12+40], %f21;
	ld.global.f32 	%f23, [%rd14+12];
	atom.global.add.f32 	%f24, [%rd12+44], %f23;
	ld.global.f32 	%f25, [%rd14+16];
	atom.global.add.f32 	%f26, [%rd12+48], %f25;
	ld.global.f32 	%f27, [%rd14+20];
	atom.global.add.f32 	%f28, [%rd12+52], %f27;
	ld.global.f32 	%f29, [%rd14+24];
	atom.global.add.f32 	%f30, [%rd12+56], %f29;
	ld.global.f32 	%f31, [%rd14+28];
	atom.global.add.f32 	%f32, [%rd12+60], %f31;
	add.s32 	%r43, %r43, 16;
	add.s32 	%r42, %r42, 16;
	add.s32 	%r41, %r41, 16;
	setp.ne.s32 	%p4, %r43, 0;
	@%p4 bra 	$L__BB1_4;
$L__BB1_5:
	setp.eq.s32 	%p5, %r5, 0;
	@%p5 bra 	$L__BB1_14;
	and.b32  	%r15, %r30, 7;
	setp.lt.u32 	%p6, %r5, 8;
	@%p6 bra 	$L__BB1_8;
	add.s32 	%r36, %r45, %r3;
	mul.wide.s32 	%rd15, %r36, 4;
	add.s64 	%rd16, %rd1, %rd15;
	add.s32 	%r37, %r45, %r4;
	mul.wide.s32 	%rd17, %r37, 4;
	add.s64 	%rd18, %rd2, %rd17;
	ld.global.f32 	%f33, [%rd18];
	atom.global.add.f32 	%f34, [%rd16], %f33;
	ld.global.f32 	%f35, [%rd18+4];
	atom.global.add.f32 	%f36, [%rd16+4], %f35;
	ld.global.f32 	%f37, [%rd18+8];
	atom.global.add.f32 	%f38, [%rd16+8], %f37;
	ld.global.f32 	%f39, [%rd18+12];
	atom.global.add.f32 	%f40, [%rd16+12], %f39;
	ld.global.f32 	%f41, [%rd18+16];
	atom.global.add.f32 	%f42, [%rd16+16], %f41;
	ld.global.f32 	%f43, [%rd18+20];
	atom.global.add.f32 	%f44, [%rd16+20], %f43;
	ld.global.f32 	%f45, [%rd18+24];
	atom.global.add.f32 	%f46, [%rd16+24], %f45;
	ld.global.f32 	%f47, [%rd18+28];
	atom.global.add.f32 	%f48, [%rd16+28], %f47;
	add.s32 	%r45, %r45, 8;
$L__BB1_8:
	setp.eq.s32 	%p7, %r15, 0;
	@%p7 bra 	$L__BB1_14;
	and.b32  	%r18, %r30, 3;
	setp.lt.u32 	%p8, %r15, 4;
	@%p8 bra 	$L__BB1_11;
	add.s32 	%r38, %r45, %r3;
	mul.wide.s32 	%rd19, %r38, 4;
	add.s64 	%rd20, %rd1, %rd19;
	add.s32 	%r39, %r45, %r4;
	mul.wide.s32 	%rd21, %r39, 4;
	add.s64 	%rd22, %rd2, %rd21;
	ld.global.f32 	%f49, [%rd22];
	atom.global.add.f32 	%f50, [%rd20], %f49;
	ld.global.f32 	%f51, [%rd22+4];
	atom.global.add.f32 	%f52, [%rd20+4], %f51;
	ld.global.f32 	%f53, [%rd22+8];
	atom.global.add.f32 	%f54, [%rd20+8], %f53;
	ld.global.f32 	%f55, [%rd22+12];
	atom.global.add.f32 	%f56, [%rd20+12], %f55;
	add.s32 	%r45, %r45, 4;
$L__BB1_11:
	setp.eq.s32 	%p9, %r18, 0;
	@%p9 bra 	$L__BB1_14;
	add.s32 	%r49, %r45, %r4;
	add.s32 	%r48, %r45, %r3;
	neg.s32 	%r47, %r18;
$L__BB1_13:
	.pragma "nounroll";
	mul.wide.s32 	%rd23, %r49, 4;
	add.s64 	%rd24, %rd2, %rd23;
	mul.wide.s32 	%rd25, %r48, 4;
	add.s64 	%rd26, %rd1, %rd25;
	ld.global.f32 	%f57, [%rd24];
	atom.global.add.f32 	%f58, [%rd26], %f57;
	add.s32 	%r49, %r49, 1;
	add.s32 	%r48, %r48, 1;
	add.s32 	%r47, %r47, 1;
	setp.ne.s32 	%p10, %r47, 0;
	@%p10 bra 	$L__BB1_13;
$L__BB1_14:
	cvta.to.global.u64 	%rd27, %rd5;
	mul.wide.s32 	%rd28, %r2, 4;
	add.s64 	%rd29, %rd27, %rd28;
	atom.global.add.u32 	%r40, [%rd29], 1;
$L__BB1_15:
	ret;

}


// ===== COMPILED SASS (sm_100) =====

	.target	sm_100

	.elftype	@"ET_EXEC"


//--------------------- .note.nv.tkinfo           --------------------------
	.section	.note.nv.tkinfo,"",@"SHT_NOTE"
	.sectionflags	@"SHF_NOTE_NV_TKINFO"
	.tkinfo
        /*0018*/ 	.word	0x00000002
        /*0030*/ 	.string	""
        /*0030*/ 	.string	"ptxas"
        /*0030*/ 	.string	"Cuda compilation tools, release 13.0, V13.0.88"
        /*0030*/ 	.string	"Build cuda_13.0.r13.0/compiler.36424714_0"
        /*0030*/ 	.string	"-arch sm_100 -m 64 "



//--------------------- .note.nv.cuinfo           --------------------------
	.section	.note.nv.cuinfo,"",@"SHT_NOTE"
	.sectionflags	@"SHF_NOTE_NV_CUINFO"
        /*0018*/ 	.short	0x0002
        /*001a*/ 	.short	0x0064
        /*001c*/ 	.short	0x0082
	.zero		2


//--------------------- .nv.info                  --------------------------
	.section	.nv.info,"",@"SHT_CUDA_INFO"
	.align	4


	//----- nvinfo : EIATTR_REGCOUNT
	.align		4
        /*0000*/ 	.byte	0x04, 0x2f
        /*0002*/ 	.short	(.L_1 - .L_0)
	.align		4
.L_0:
        /*0004*/ 	.word	index@(_Z15assign_clustersPKfS0_PiPfiii)
        /*0008*/ 	.word	0x0000001d


	//----- nvinfo : EIATTR_FRAME_SIZE
	.align		4
.L_1:
        /*000c*/ 	.byte	0x04, 0x11
        /*000e*/ 	.short	(.L_3 - .L_2)
	.align		4
.L_2:
        /*0010*/ 	.word	index@(_Z15assign_clustersPKfS0_PiPfiii)
        /*0014*/ 	.word	0x00000000


	//----- nvinfo : EIATTR_REGCOUNT
	.align		4
.L_3:
        /*0018*/ 	.byte	0x04, 0x2f
        /*001a*/ 	.short	(.L_5 - .L_4)
	.align		4
.L_4:
        /*001c*/ 	.word	index@(_Z21compute_new_centroidsPKfPKiPfPiiii)
        /*0020*/ 	.word	0x0000001a


	//----- nvinfo : EIATTR_FRAME_SIZE
	.align		4
.L_5:
        /*0024*/ 	.byte	0x04, 0x11
        /*0026*/ 	.short	(.L_7 - .L_6)
	.align		4
.L_6:
        /*0028*/ 	.word	index@(_Z21compute_new_centroidsPKfPKiPfPiiii)
        /*002c*/ 	.word	0x00000000


	//----- nvinfo : EIATTR_MIN_STACK_SIZE
	.align		4
.L_7:
        /*0030*/ 	.byte	0x04, 0x12
        /*0032*/ 	.short	(.L_9 - .L_8)
	.align		4
.L_8:
        /*0034*/ 	.word	index@(_Z21compute_new_centroidsPKfPKiPfPiiii)
        /*0038*/ 	.word	0x00000000


	//----- nvinfo : EIATTR_MIN_STACK_SIZE
	.align		4
.L_9:
        /*003c*/ 	.byte	0x04, 0x12
        /*003e*/ 	.short	(.L_11 - .L_10)
	.align		4
.L_10:
        /*0040*/ 	.word	index@(_Z15assign_clustersPKfS0_PiPfiii)
        /*0044*/ 	.word	0x00000000
.L_11:


//--------------------- .nv.compat                --------------------------
	.section	.nv.compat,"",@"SHT_CUDA_COMPAT_INFO"
	.align	4
        /*0000*/ 	.byte	0x02, 0x09, 0x00, 0x00, 0x02, 0x02, 0x01, 0x00, 0x02, 0x05, 0x05, 0x00, 0x03, 0x07, 0x01, 0x01
        /*0010*/ 	.byte	0x02, 0x03, 0x00, 0x00, 0x02, 0x06, 0x01, 0x00, 0x04, 0x0b, 0x08, 0x00, 0x09, 0x00, 0x00, 0x00
        /*0020*/ 	.byte	0x00, 0x00, 0x00, 0x00


//--------------------- .nv.info._Z21compute_new_centroidsPKfPKiPfPiiii --------------------------
	.section	.nv.info._Z21compute_new_centroidsPKfPKiPfPiiii,"",@"SHT_CUDA_INFO"
	.sectionflags	@""
	.align	4


	//----- nvinfo : EIATTR_CUDA_API_VERSION
	.align		4
        /*0000*/ 	.byte	0x04, 0x37
        /*0002*/ 	.short	(.L_13 - .L_12)
.L_12:
        /*0004*/ 	.word	0x00000082


	//----- nvinfo : EIATTR_KPARAM_INFO
	.align		4
.L_13:
        /*0008*/ 	.byte	0x04, 0x17
        /*000a*/ 	.short	(.L_15 - .L_14)
.L_14:
        /*000c*/ 	.word	0x00000000
        /*0010*/ 	.short	0x0006
        /*0012*/ 	.short	0x0028
        /*0014*/ 	.byte	0x00, 0xf0, 0x11, 0x00


	//----- nvinfo : EIATTR_KPARAM_INFO
	.align		4
.L_15:
        /*0018*/ 	.byte	0x04, 0x17
        /*001a*/ 	.short	(.L_17 - .L_16)
.L_16:
        /*001c*/ 	.word	0x00000000
        /*0020*/ 	.short	0x0005
        /*0022*/ 	.short	0x0024
        /*0024*/ 	.byte	0x00, 0xf0, 0x11, 0x00


	//----- nvinfo : EIATTR_KPARAM_INFO
	.align		4
.L_17:
        /*0028*/ 	.byte	0x04, 0x17
        /*002a*/ 	.short	(.L_19 - .L_18)
.L_18:
        /*002c*/ 	.word	0x00000000
        /*0030*/ 	.short	0x0004
        /*0032*/ 	.short	0x0020
        /*0034*/ 	.byte	0x00, 0xf0, 0x11, 0x00


	//----- nvinfo : EIATTR_KPARAM_INFO
	.align		4
.L_19:
        /*0038*/ 	.byte	0x04, 0x17
        /*003a*/ 	.short	(.L_21 - .L_20)
.L_20:
        /*003c*/ 	.word	0x00000000
        /*0040*/ 	.short	0x0003
        /*0042*/ 	.short	0x0018
        /*0044*/ 	.byte	0x00, 0xf5, 0x21, 0x00


	//----- nvinfo : EIATTR_KPARAM_INFO
	.align		4
.L_21:
        /*0048*/ 	.byte	0x04, 0x17
        /*004a*/ 	.short	(.L_23 - .L_22)
.L_22:
        /*004c*/ 	.word	0x00000000
        /*0050*/ 	.short	0x0002
        /*0052*/ 	.short	0x0010
        /*0054*/ 	.byte	0x00, 0xf5, 0x21, 0x00


	//----- nvinfo : EIATTR_KPARAM_INFO
	.align		4
.L_23:
        /*0058*/ 	.byte	0x04, 0x17
        /*005a*/ 	.short	(.L_25 - .L_24)
.L_24:
        /*005c*/ 	.word	0x00000000
        /*0060*/ 	.short	0x0001
        /*0062*/ 	.short	0x0008
        /*0064*/ 	.byte	0x00, 0xf5, 0x21, 0x00


	//----- nvinfo : EIATTR_KPARAM_INFO
	.align		4
.L_25:
        /*0068*/ 	.byte	0x04, 0x17
        /*006a*/ 	.short	(.L_27 - .L_26)
.L_26:
        /*006c*/ 	.word	0x00000000
        /*0070*/ 	.short	0x0000
        /*0072*/ 	.short	0x0000
        /*0074*/ 	.byte	0x00, 0xf5, 0x21, 0x00


	//----- nvinfo : EIATTR_SPARSE_MMA_MASK
	.align		4
.L_27:
        /*0078*/ 	.byte	0x03, 0x50
        /*007a*/ 	.short	0x0000


	//----- nvinfo : EIATTR_MAXREG_COUNT
	.align		4
        /*007c*/ 	.byte	0x03, 0x1b
        /*007e*/ 	.short	0x00ff


	//----- nvinfo : EIATTR_MERCURY_ISA_VERSION
	.align		4
        /*0080*/ 	.byte	0x03, 0x5f
        /*0082*/ 	.short	0x0101


	//----- nvinfo : EIATTR_VRC_CTA_INIT_COUNT
	.align		4
        /*0084*/ 	.byte	0x02, 0x4a
	.zero		1
	.zero		1


	//----- nvinfo : EIATTR_EXIT_INSTR_OFFSETS
	.align		4
        /*0088*/ 	.byte	0x04, 0x1c
        /*008a*/ 	.short	(.L_29 - .L_28)


	//   ....[0]....
.L_28:
        /*008c*/ 	.word	0x00000070


	//   ....[1]....
        /*0090*/ 	.word	0x000008a0


	//----- nvinfo : EIATTR_CBANK_PARAM_SIZE
	.align		4
.L_29:
        /*0094*/ 	.byte	0x03, 0x19
        /*0096*/ 	.short	0x002c


	//----- nvinfo : EIATTR_PARAM_CBANK
	.align		4
        /*0098*/ 	.byte	0x04, 0x0a
        /*009a*/ 	.short	(.L_31 - .L_30)
	.align		4
.L_30:
        /*009c*/ 	.word	index@(.nv.constant0._Z21compute_new_centroidsPKfPKiPfPiiii)
        /*00a0*/ 	.short	0x0380
        /*00a2*/ 	.short	0x002c


	//----- nvinfo : EIATTR_SW_WAR
	.align		4
.L_31:
        /*00a4*/ 	.byte	0x04, 0x36
        /*00a6*/ 	.short	(.L_33 - .L_32)
.L_32:
        /*00a8*/ 	.word	0x00000008
.L_33:


//--------------------- .nv.info._Z15assign_clustersPKfS0_PiPfiii --------------------------
	.section	.nv.info._Z15assign_clustersPKfS0_PiPfiii,"",@"SHT_CUDA_INFO"
	.sectionflags	@""
	.align	4


	//----- nvinfo : EIATTR_CUDA_API_VERSION
	.align		4
        /*0000*/ 	.byte	0x04, 0x37
        /*0002*/ 	.short	(.L_35 - .L_34)
.L_34:
        /*0004*/ 	.word	0x00000082


	//----- nvinfo : EIATTR_KPARAM_INFO
	.align		4
.L_35:
        /*0008*/ 	.byte	0x04, 0x17
        /*000a*/ 	.short	(.L_37 - .L_36)
.L_36:
        /*000c*/ 	.word	0x00000000
        /*0010*/ 	.short	0x0006
        /*0012*/ 	.short	0x0028
        /*0014*/ 	.byte	0x00, 0xf0, 0x11, 0x00


	//----- nvinfo : EIATTR_KPARAM_INFO
	.align		4
.L_37:
        /*0018*/ 	.byte	0x04, 0x17
        /*001a*/ 	.short	(.L_39 - .L_38)
.L_38:
        /*001c*/ 	.word	0x00000000
        /*0020*/ 	.short	0x0005
        /*0022*/ 	.short	0x0024
        /*0024*/ 	.byte	0x00, 0xf0, 0x11, 0x00


	//----- nvinfo : EIATTR_KPARAM_INFO
	.align		4
.L_39:
        /*0028*/ 	.byte	0x04, 0x17
        /*002a*/ 	.short	(.L_41 - .L_40)
.L_40:
        /*002c*/ 	.word	0x00000000
        /*0030*/ 	.short	0x0004
        /*0032*/ 	.short	0x0020
        /*0034*/ 	.byte	0x00, 0xf0, 0x11, 0x00


	//----- nvinfo : EIATTR_KPARAM_INFO
	.align		4
.L_41:
        /*0038*/ 	.byte	0x04, 0x17
        /*003a*/ 	.short	(.L_43 - .L_42)
.L_42:
        /*003c*/ 	.word	0x00000000
        /*0040*/ 	.short	0x0003
        /*0042*/ 	.short	0x0018
        /*0044*/ 	.byte	0x00, 0xf5, 0x21, 0x00


	//----- nvinfo : EIATTR_KPARAM_INFO
	.align		4
.L_43:
        /*0048*/ 	.byte	0x04, 0x17
        /*004a*/ 	.short	(.L_45 - .L_44)
.L_44:
        /*004c*/ 	.word	0x00000000
        /*0050*/ 	.short	0x0002
        /*0052*/ 	.short	0x0010
        /*0054*/ 	.byte	0x00, 0xf5, 0x21, 0x00


	//----- nvinfo : EIATTR_KPARAM_INFO
	.align		4
.L_45:
        /*0058*/ 	.byte	0x04, 0x17
        /*005a*/ 	.short	(.L_47 - .L_46)
.L_46:
        /*005c*/ 	.word	0x00000000
        /*0060*/ 	.short	0x0001
        /*0062*/ 	.short	0x0008
        /*0064*/ 	.byte	0x00, 0xf5, 0x21, 0x00


	//----- nvinfo : EIATTR_KPARAM_INFO
	.align		4
.L_47:
        /*0068*/ 	.byte	0x04, 0x17
        /*006a*/ 	.short	(.L_49 - .L_48)
.L_48:
        /*006c*/ 	.word	0x00000000
        /*0070*/ 	.short	0x0000
        /*0072*/ 	.short	0x0000
        /*0074*/ 	.byte	0x00, 0xf5, 0x21, 0x00


	//----- nvinfo : EIATTR_SPARSE_MMA_MASK
	.align		4
.L_49:
        /*0078*/ 	.byte	0x03, 0x50
        /*007a*/ 	.short	0x0000


	//----- nvinfo : EIATTR_MAXREG_COUNT
	.align		4
        /*007c*/ 	.byte	0x03, 0x1b
        /*007e*/ 	.short	0x00ff


	//----- nvinfo : EIATTR_MERCURY_ISA_VERSION
	.align		4
        /*0080*/ 	.byte	0x03, 0x5f
        /*0082*/ 	.short	0x0101


	//----- nvinfo : EIATTR_VRC_CTA_INIT_COUNT
	.align		4
        /*0084*/ 	.byte	0x02, 0x4a
	.zero		1
	.zero		1


	//----- nvinfo : EIATTR_EXIT_INSTR_OFFSETS
	.align		4
        /*0088*/ 	.byte	0x04, 0x1c
        /*008a*/ 	.short	(.L_51 - .L_50)


	//   ....[0]....
.L_50:
        /*008c*/ 	.word	0x00000070


	//   ....[1]....
        /*0090*/ 	.word	0x00000eb0


	//----- nvinfo : EIATTR_CBANK_PARAM_SIZE
	.align		4
.L_51:
        /*0094*/ 	.byte	0x03, 0x19
        /*0096*/ 	.short	0x002c


	//----- nvinfo : EIATTR_PARAM_CBANK
	.align		4
        /*0098*/ 	.byte	0x04, 0x0a
        /*009a*/ 	.short	(.L_53 - .L_52)
	.align		4
.L_52:
        /*009c*/ 	.word	index@(.nv.constant0._Z15assign_clustersPKfS0_PiPfiii)
        /*00a0*/ 	.short	0x0380
        /*00a2*/ 	.short	0x002c


	//----- nvinfo : EIATTR_SW_WAR
	.align		4
.L_53:
        /*00a4*/ 	.byte	0x04, 0x36
        /*00a6*/ 	.short	(.L_55 - .L_54)
.L_54:
        /*00a8*/ 	.word	0x00000008
.L_55:


//--------------------- .nv.callgraph             --------------------------
	.section	.nv.callgraph,"",@"SHT_CUDA_CALLGRAPH"
	.align	4
	.sectionentsize	8
	.align		4
        /*0000*/ 	.word	0x00000000
	.align		4
        /*0004*/ 	.word	0xffffffff
	.align		4
        /*0008*/ 	.word	0x00000000
	.align		4
        /*000c*/ 	.word	0xfffffffe
	.align		4
        /*0010*/ 	.word	0x00000000
	.align		4
        /*0014*/ 	.word	0xfffffffd
	.align		4
        /*0018*/ 	.word	0x00000000
	.align		4
        /*001c*/ 	.word	0xfffffffc


//--------------------- .text._Z21compute_new_centroidsPKfPKiPfPiiii --------------------------
	.section	.text._Z21compute_new_centroidsPKfPKiPfPiiii,"ax",@progbits
	.align	128
        .global         _Z21compute_new_centroidsPKfPKiPfPiiii
        .type           _Z21compute_new_centroidsPKfPKiPfPiiii,@function
        .size           _Z21compute_new_centroidsPKfPKiPfPiiii,(.L_x_22 - _Z21compute_new_centroidsPKfPKiPfPiiii)
        .other          _Z21compute_new_centroidsPKfPKiPfPiiii,@"STO_CUDA_ENTRY STV_DEFAULT"
_Z21compute_new_centroidsPKfPKiPfPiiii:
.text._Z21compute_new_centroidsPKfPKiPfPiiii:
[----:B------:R-:W-:Y:S01]  /*0000*/  LDC R1, c[0x0][0x37c] ;  /* 0x0000df00ff017b82 */ /* 0x000fe20000000800 */
[----:B------:R-:W0:Y:S07]  /*0010*/  S2R R0, SR_TID.X ;  /* 0x0000000000007919 */ /* 0x000e2e0000002100 */
[----:B------:R-:W0:Y:S01]  /*0020*/  S2UR UR4, SR_CTAID.X ;  /* 0x00000000000479c3 */ /* 0x000e220000002500 */
[----:B------:R-:W1:Y:S07]  /*0030*/  LDCU UR5, c[0x0][0x3a0] ;  /* 0x00007400ff0577ac */ /* 0x000e6e0008000800 */
[----:B------:R-:W0:Y:S02]  /*0040*/  LDC R5, c[0x0][0x360] ;  /* 0x0000d800ff057b82 */ /* 0x000e240000000800 */
[----:B0-----:R-:W-:-:S05]  /*0050*/  IMAD R5, R5, UR4, R0 ;  /* 0x0000000405057c24 */ /* 0x001fca000f8e0200 */
[----:B-1----:R-:W-:-:S13]  /*0060*/  ISETP.GE.AND P0, PT, R5, UR5, PT ;  /* 0x0000000505007c0c */ /* 0x002fda000bf06270 */
[----:B------:R-:W-:Y:S05]  /*0070*/  @P0 EXIT ;  /* 0x000000000000094d */ /* 0x000fea0003800000 */
[----:B------:R-:W0:Y:S01]  /*0080*/  LDC.64 R2, c[0x0][0x388] ;  /* 0x0000e200ff027b82 */ /* 0x000e220000000a00 */
[----:B------:R-:W1:Y:S01]  /*0090*/  LDCU.64 UR12, c[0x0][0x358] ;  /* 0x00006b00ff0c77ac */ /* 0x000e620008000a00 */
[----:B------:R-:W2:Y:S01]  /*00a0*/  LDCU UR7, c[0x0][0x3a4] ;  /* 0x00007480ff0777ac */ /* 0x000ea20008000800 */
[----:B0-----:R-:W-:-:S05]  /*00b0*/  IMAD.WIDE R2, R5, 0x4, R2 ;  /* 0x0000000405027825 */ /* 0x001fca00078e0202 */
[----:B-1----:R0:W5:Y:S01]  /*00c0*/  LDG.E R0, desc[UR12][R2.64] ;  /* 0x0000000c02007981 */ /* 0x002162000c1e1900 */
[----:B--2---:R-:W-:-:S09]  /*00d0*/  UISETP.GE.AND UP0, UPT, UR7, 0x1, UPT ;  /* 0x000000010700788c */ /* 0x004fd2000bf06270 */
[----:B0-----:R-:W-:Y:S05]  /*00e0*/  BRA.U !UP0, `(.L_x_0) ;  /* 0x0000000508dc7547 */ /* 0x001fea000b800000 */
[----:B------:R-:W-:Y:S02]  /*00f0*/  UISETP.GE.U32.AND UP1, UPT, UR7, 0x10, UPT ;  /* 0x000000100700788c */ /* 0x000fe4000bf26070 */
[----:B------:R-:W-:Y:S01]  /*0100*/  IMAD R3, R5, UR7, RZ ;  /* 0x0000000705037c24 */ /* 0x000fe2000f8e02ff */
[----:B------:R-:W-:Y:S02]  /*0110*/  ULOP3.LUT UR10, UR7, 0xf, URZ, 0xc0, !UPT ;  /* 0x0000000f070a7892 */ /* 0x000fe4000f8ec0ff */
[----:B-----5:R-:W-:Y:S01]  /*0120*/  IMAD R2, R0, UR7, RZ ;  /* 0x0000000700027c24 */ /* 0x020fe2000f8e02ff */
[----:B------:R-:W-:Y:S01]  /*0130*/  UMOV UR4, URZ ;  /* 0x000000ff00047c82 */ /* 0x000fe20008000000 */
[----:B------:R-:W-:Y:S02]  /*0140*/  UISETP.NE.AND UP0, UPT, UR10, URZ, UPT ;  /* 0x000000ff0a00728c */ /* 0x000fe4000bf05270 */
[----:B------:R-:W-:Y:S09]  /*0150*/  BRA.U !UP1, `(.L_x_1) ;  /* 0x0000000109c47547 */ /* 0x000ff2000b800000 */
[----:B------:R-:W0:Y:S01]  /*0160*/  LDCU.64 UR8, c[0x0][0x380] ;  /* 0x00007000ff0877ac */ /* 0x000e220008000a00 */
[----:B------:R-:W-:Y:S02]  /*0170*/  MOV R9, R3 ;  /* 0x0000000300097202 */ /* 0x000fe40000000f00 */
[----:B------:R-:W-:Y:S01]  /*0180*/  MOV R11, R2 ;  /* 0x00000002000b7202 */ /* 0x000fe20000000f00 */
[----:B------:R-:W-:Y:S02]  /*0190*/  ULOP3.LUT UR4, UR7, 0x7ffffff0, URZ, 0xc0, !UPT ;  /* 0x7ffffff007047892 */ /* 0x000fe4000f8ec0ff */
[----:B0-----:R-:W-:Y:S02]  /*01a0*/  UIADD3 UR5, UP1, UPT, UR8, 0x20, URZ ;  /* 0x0000002008057890 */ /* 0x001fe4000ff3e0ff */
[----:B------:R-:W-:Y:S02]  /*01b0*/  UIADD3 UR8, UPT, UPT, -UR4, URZ, URZ ;  /* 0x000000ff04087290 */ /* 0x000fe4000fffe1ff */
[----:B------:R-:W-:-:S12]  /*01c0*/  UIADD3.X UR6, UPT, UPT, URZ, UR9, URZ, UP1, !UPT ;  /* 0x00000009ff067290 */ /* 0x000fd80008ffe4ff */
.L_x_2:
[----:B------:R-:W-:Y:S01]  /*01d0*/  MOV R4, UR5 ;  /* 0x0000000500047c02 */ /* 0x000fe20008000f00 */
[----:B----4-:R-:W0:Y:S01]  /*01e0*/  LDC.64 R6, c[0x0][0x390] ;  /* 0x0000e400ff067b82 */ /* 0x010e220000000a00 */
[----:B------:R-:W-:-:S03]  /*01f0*/  MOV R5, UR6 ;  /* 0x0000000600057c02 */ /* 0x000fc60008000f00 */
[----:B------:R-:W-:-:S05]  /*0200*/  IMAD.WIDE R4, R9, 0x4, R4 ;  /* 0x0000000409047825 */ /* 0x000fca00078e0204 */
[----:B------:R-:W2:Y:S01]  /*0210*/  LDG.E R13, desc[UR12][R4.64+-0x20] ;  /* 0xffffe00c040d7981 */ /* 0x000ea2000c1e1900 */
[----:B0-----:R-:W-:-:S05]  /*0220*/  IMAD.WIDE R6, R11, 0x4, R6 ;  /* 0x000000040b067825 */ /* 0x001fca00078e0206 */
[----:B--2---:R0:W-:Y:S04]  /*0230*/  REDG.E.ADD.F32.FTZ.RN.STRONG.GPU desc[UR12][R6.64], R13 ;  /* 0x0000000d060079a6 */ /* 0x0041e8000c12f30c */
[----:B------:R-:W2:Y:S04]  /*0240*/  LDG.E R15, desc[UR12][R4.64+-0x1c] ;  /* 0xffffe40c040f7981 */ /* 0x000ea8000c1e1900 */
[----:B--2---:R1:W-:Y:S04]  /*0250*/  REDG.E.ADD.F32.FTZ.RN.STRONG.GPU desc[UR12][R6.64+0x4], R15 ;  /* 0x0000040f060079a6 */ /* 0x0043e8000c12f30c */
[----:B------:R-:W2:Y:S04]  /*0260*/  LDG.E R17, desc[UR12][R4.64+-0x18] ;  /* 0xffffe80c04117981 */ /* 0x000ea8000c1e1900 */
[----:B--2---:R2:W-:Y:S04]  /*0270*/  REDG.E.ADD.F32.FTZ.RN.STRONG.GPU desc[UR12][R6.64+0x8], R17 ;  /* 0x00000811060079a6 */ /* 0x0045e8000c12f30c */
[----:B------:R-:W3:Y:S04]  /*0280*/  LDG.E R19, desc[UR12][R4.64+-0x14] ;  /* 0xffffec0c04137981 */ /* 0x000ee8000c1e1900 */
[----:B---3--:R3:W-:Y:S04]  /*0290*/  REDG.E.ADD.F32.FTZ.RN.STRONG.GPU desc[UR12][R6.64+0xc], R19 ;  /* 0x00000c13060079a6 */ /* 0x0087e8000c12f30c */
[----:B------:R-:W4:Y:S04]  /*02a0*/  LDG.E R21, desc[UR12][R4.64+-0x10] ;  /* 0xfffff00c04157981 */ /* 0x000f28000c1e1900 */
[----:B----4-:R4:W-:Y:S04]  /*02b0*/  REDG.E.ADD.F32.FTZ.RN.STRONG.GPU desc[UR12][R6.64+0x10], R21 ;  /* 0x00001015060079a6 */ /* 0x0109e8000c12f30c */
[----:B------:R-:W5:Y:S04]  /*02c0*/  LDG.E R23, desc[UR12][R4.64+-0xc] ;  /* 0xfffff40c04177981 */ /* 0x000f68000c1e1900 */
[----:B-----5:R5:W-:Y:S04]  /*02d0*/  REDG.E.ADD.F32.FTZ.RN.STRONG.GPU desc[UR12][R6.64+0x14], R23 ;  /* 0x00001417060079a6 */ /* 0x020be8000c12f30c */
[----:B0-----:R-:W2:Y:S04]  /*02e0*/  LDG.E R13, desc[UR12][R4.64+-0x8] ;  /* 0xfffff80c040d7981 */ /* 0x001ea8000c1e1900 */
[----:B--2---:R0:W-:Y:S04]  /*02f0*/  REDG.E.ADD.F32.FTZ.RN.STRONG.GPU desc[UR12][R6.64+0x18], R13 ;  /* 0x0000180d060079a6 */ /* 0x0041e8000c12f30c */
[----:B-1----:R-:W2:Y:S04]  /*0300*/  LDG.E R15, desc[UR12][R4.64+-0x4] ;  /* 0xfffffc0c040f7981 */ /* 0x002ea8000c1e1900 */
[----:B--2---:R1:W-:Y:S04]  /*0310*/  REDG.E.ADD.F32.FTZ.RN.STRONG.GPU desc[UR12][R6.64+0x1c], R15 ;  /* 0x00001c0f060079a6 */ /* 0x0043e8000c12f30c */
[----:B------:R-:W2:Y:S04]  /*0320*/  LDG.E R17, desc[UR12][R4.64] ;  /* 0x0000000c04117981 */ /* 0x000ea8000c1e1900 */
[----:B--2---:R2:W-:Y:S04]  /*0330*/  REDG.E.ADD.F32.FTZ.RN.STRONG.GPU desc[UR12][R6.64+0x20], R17 ;  /* 0x00002011060079a6 */ /* 0x0045e8000c12f30c */
[----:B---3--:R-:W3:Y:S04]  /*0340*/  LDG.E R19, desc[UR12][R4.64+0x4] ;  /* 0x0000040c04137981 */ /* 0x008ee8000c1e1900 */
[----:B---3--:R3:W-:Y:S04]  /*0350*/  REDG.E.ADD.F32.FTZ.RN.STRONG.GPU desc[UR12][R6.64+0x24], R19 ;  /* 0x00002413060079a6 */ /* 0x0087e8000c12f30c */
[----:B----4-:R-:W4:Y:S04]  /*0360*/  LDG.E R21, desc[UR12][R4.64+0x8] ;  /* 0x0000080c04157981 */ /* 0x010f28000c1e1900 */
[----:B----4-:R4:W-:Y:S04]  /*0370*/  REDG.E.ADD.F32.FTZ.RN.STRONG.GPU desc[UR12][R6.64+0x28], R21 ;  /* 0x00002815060079a6 */ /* 0x0109e8000c12f30c */
[----:B-----5:R-:W5:Y:S04]  /*0380*/  LDG.E R23, desc[UR12][R4.64+0xc] ;  /* 0x00000c0c04177981 */ /* 0x020f68000c1e1900 */
[----:B-----5:R4:W-:Y:S04]  /*0390*/  REDG.E.ADD.F32.FTZ.RN.STRONG.GPU desc[UR12][R6.64+0x2c], R23 ;  /* 0x00002c17060079a6 */ /* 0x0209e8000c12f30c */
[----:B0-----:R-:W5:Y:S04]  /*03a0*/  LDG.E R13, desc[UR12][R4.64+0x10] ;  /* 0x0000100c040d7981 */ /* 0x001f68000c1e1900 */
[----:B-----5:R4:W-:Y:S04]  /*03b0*/  REDG.E.ADD.F32.FTZ.RN.STRONG.GPU desc[UR12][R6.64+0x30], R13 ;  /* 0x0000300d060079a6 */ /* 0x0209e8000c12f30c */
[----:B-1----:R-:W5:Y:S04]  /*03c0*/  LDG.E R15, desc[UR12][R4.64+0x14] ;  /* 0x0000140c040f7981 */ /* 0x002f68000c1e1900 */
[----:B-----5:R4:W-:Y:S04]  /*03d0*/  REDG.E.ADD.F32.FTZ.RN.STRONG.GPU desc[UR12][R6.64+0x34], R15 ;  /* 0x0000340f060079a6 */ /* 0x0209e8000c12f30c */
[----:B--2---:R-:W2:Y:S04]  /*03e0*/  LDG.E R17, desc[UR12][R4.64+0x18] ;  /* 0x0000180c04117981 */ /* 0x004ea8000c1e1900 */
[----:B--2---:R4:W-:Y:S04]  /*03f0*/  REDG.E.ADD.F32.FTZ.RN.STRONG.GPU desc[UR12][R6.64+0x38], R17 ;  /* 0x00003811060079a6 */ /* 0x0049e8000c12f30c */
[----:B---3--:R-:W2:Y:S01]  /*0400*/  LDG.E R19, desc[UR12][R4.64+0x1c] ;  /* 0x00001c0c04137981 */ /* 0x008ea2000c1e1900 */
[----:B------:R-:W-:-:S04]  /*0410*/  UIADD3 UR8, UPT, UPT, UR8, 0x10, URZ ;  /* 0x0000001008087890 */ /* 0x000fc8000fffe0ff */
[----:B------:R-:W-:Y:S01]  /*0420*/  UISETP.NE.AND UP1, UPT, UR8, URZ, UPT ;  /* 0x000000ff0800728c */ /* 0x000fe2000bf25270 */
[----:B--2---:R4:W-:Y:S01]  /*0430*/  REDG.E.ADD.F32.FTZ.RN.STRONG.GPU desc[UR12][R6.64+0x3c], R19 ;  /* 0x00003c13060079a6 */ /* 0x0049e2000c12f30c */
[----:B------:R-:W-:Y:S02]  /*0440*/  IADD3 R11, PT, PT, R11, 0x10, RZ ;  /* 0x000000100b0b7810 */ /* 0x000fe40007ffe0ff */
[----:B------:R-:W-:-:S05]  /*0450*/  IADD3 R9, PT, PT, R9, 0x10, RZ ;  /* 0x0000001009097810 */ /* 0x000fca0007ffe0ff */
[----:B------:R-:W-:Y:S05]  /*0460*/  BRA.U UP1, `(.L_x_2) ;  /* 0xfffffffd01587547 */ /* 0x000fea000b83ffff */
.L_x_1:
[----:B------:R-:W-:Y:S05]  /*0470*/  BRA.U !UP0, `(.L_x_0) ;  /* 0x0000000108f87547 */ /* 0x000fea000b800000 */
[----:B------:R-:W-:Y:S02]  /*0480*/  UISETP.GE.U32.AND UP0, UPT, UR10, 0x8, UPT ;  /* 0x000000080a00788c */ /* 0x000fe4000bf06070 */
[----:B------:R-:W-:-:S04]  /*0490*/  ULOP3.LUT UR6, UR7, 0x7, URZ, 0xc0, !UPT ;  /* 0x0000000707067892 */ /* 0x000fc8000f8ec0ff */
[----:B------:R-:W-:-:S03]  /*04a0*/  UISETP.NE.AND UP1, UPT, UR6, URZ, UPT ;  /* 0x000000ff0600728c */ /* 0x000fc6000bf25270 */
[----:B------:R-:W-:Y:S08]  /*04b0*/  BRA.U !UP0, `(.L_x_3) ;  /* 0x00000001085c7547 */ /* 0x000ff0000b800000 */
[----:B----4-:R-:W0:Y:S01]  /*04c0*/  LDC.64 R6, c[0x0][0x380] ;  /* 0x0000e000ff067b82 */ /* 0x010e220000000a00 */
[----:B------:R-:W-:-:S05]  /*04d0*/  IADD3 R5, PT, PT, R3, UR4, RZ ;  /* 0x0000000403057c10 */ /* 0x000fca000fffe0ff */
[----:B0-----:R-:W-:Y:S02]  /*04e0*/  IMAD.WIDE R6, R5, 0x4, R6 ;  /* 0x0000000405067825 */ /* 0x001fe400078e0206 */
[----:B------:R-:W0:Y:S03]  /*04f0*/  LDC.64 R4, c[0x0][0x390] ;  /* 0x0000e400ff047b82 */ /* 0x000e260000000a00 */
[----:B------:R-:W2:Y:S01]  /*0500*/  LDG.E R11, desc[UR12][R6.64] ;  /* 0x0000000c060b7981 */ /* 0x000ea2000c1e1900 */
[----:B------:R-:W-:-:S05]  /*0510*/  IADD3 R9, PT, PT, R2, UR4, RZ ;  /* 0x0000000402097c10 */ /* 0x000fca000fffe0ff */
        /* <DEDUP_REMOVED lines=8> */
[----:B------:R-:W3:Y:S04]  /*05a0*/  LDG.E R17, desc[UR12][R6.64+0x10] ;  /* 0x0000100c06117981 */ /* 0x000ee8000c1e1900 */
[----:B---3--:R2:W-:Y:S04]  /*05b0*/  REDG.E.ADD.F32.FTZ.RN.STRONG.GPU desc[UR12][R4.64+0x10], R17 ;  /* 0x00001011040079a6 */ /* 0x0085e8000c12f30c */
[----:B------:R-:W3:Y:S04]  /*05c0*/  LDG.E R19, desc[UR12][R6.64+0x14] ;  /* 0x0000140c06137981 */ /* 0x000ee8000c1e1900 */
[----:B---3--:R2:W-:Y:S04]  /*05d0*/  REDG.E.ADD.F32.FTZ.RN.STRONG.GPU desc[UR12][R4.64+0x14], R19 ;  /* 0x00001413040079a6 */ /* 0x0085e8000c12f30c */
[----:B0-----:R-:W3:Y:S04]  /*05e0*/  LDG.E R11, desc[UR12][R6.64+0x18] ;  /* 0x0000180c060b7981 */ /* 0x001ee8000c1e1900 */
[----:B---3--:R2:W-:Y:S04]  /*05f0*/  REDG.E.ADD.F32.FTZ.RN.STRONG.GPU desc[UR12][R4.64+0x18], R11 ;  /* 0x0000180b040079a6 */ /* 0x0085e8000c12f30c */
[----:B-1----:R-:W3:Y:S01]  /*0600*/  LDG.E R9, desc[UR12][R6.64+0x1c] ;  /* 0x00001c0c06097981 */ /* 0x002ee2000c1e1900 */
[----:B------:R-:W-:-:S03]  /*0610*/  UIADD3 UR4, UPT, UPT, UR4, 0x8, URZ ;  /* 0x0000000804047890 */ /* 0x000fc6000fffe0ff */
[----:B---3--:R2:W-:Y:S09]  /*0620*/  REDG.E.ADD.F32.FTZ.RN.STRONG.GPU desc[UR12][R4.64+0x1c], R9 ;  /* 0x00001c09040079a6 */ /* 0x0085f2000c12f30c */
.L_x_3:
[----:B------:R-:W-:Y:S05]  /*0630*/  BRA.U !UP1, `(.L_x_0) ;  /* 0x0000000109887547 */ /* 0x000fea000b800000 */
[----:B------:R-:W-:Y:S02]  /*0640*/  UISETP.GE.U32.AND UP0, UPT, UR6, 0x4, UPT ;  /* 0x000000040600788c */ /* 0x000fe4000bf06070 */
[----:B------:R-:W-:-:S04]  /*0650*/  ULOP3.LUT UR5, UR7, 0x3, URZ, 0xc0, !UPT ;  /* 0x0000000307057892 */ /* 0x000fc8000f8ec0ff */
[----:B------:R-:W-:-:S03]  /*0660*/  UISETP.NE.AND UP1, UPT, UR5, URZ, UPT ;  /* 0x000000ff0500728c */ /* 0x000fc6000bf25270 */
[----:B------:R-:W-:Y:S08]  /*0670*/  BRA.U !UP0, `(.L_x_4) ;  /* 0x00000001083c7547 */ /* 0x000ff0000b800000 */
[----:B--2---:R-:W0:Y:S01]  /*0680*/  LDC.64 R4, c[0x0][0x380] ;  /* 0x0000e000ff047b82 */ /* 0x004e220000000a00 */
[----:B----4-:R-:W-:-:S05]  /*0690*/  IADD3 R7, PT, PT, R3, UR4, RZ ;  /* 0x0000000403077c10 */ /* 0x010fca000fffe0ff */
        /* <DEDUP_REMOVED lines=10> */
[----:B------:R-:W2:Y:S01]  /*0740*/  LDG.E R15, desc[UR12][R6.64+0xc] ;  /* 0x00000c0c060f7981 */ /* 0x000ea2000c1e1900 */
[----:B------:R-:W-:-:S03]  /*0750*/  UIADD3 UR4, UPT, UPT, UR4, 0x4, URZ ;  /* 0x0000000404047890 */ /* 0x000fc6000fffe0ff */
[----:B--2---:R0:W-:Y:S09]  /*0760*/  REDG.E.ADD.F32.FTZ.RN.STRONG.GPU desc[UR12][R4.64+0xc], R15 ;  /* 0x00000c0f040079a6 */ /* 0x0041f2000c12f30c */
.L_x_4:
[----:B------:R-:W-:Y:S05]  /*0770*/  BRA.U !UP1, `(.L_x_0) ;  /* 0x0000000109387547 */ /* 0x000fea000b800000 */
[----:B0-2---:R-:W0:Y:S01]  /*0780*/  LDC.64 R8, c[0x0][0x390] ;  /* 0x0000e400ff087b82 */ /* 0x005e220000000a00 */
[----:B------:R-:W-:Y:S01]  /*0790*/  IADD3 R11, PT, PT, R3, UR4, RZ ;  /* 0x00000004030b7c10 */ /* 0x000fe2000fffe0ff */
[----:B------:R-:W-:Y:S01]  /*07a0*/  UIADD3 UR5, UPT, UPT, -UR5, URZ, URZ ;  /* 0x000000ff05057290 */ /* 0x000fe2000fffe1ff */
[----:B----4-:R-:W-:-:S05]  /*07b0*/  IADD3 R13, PT, PT, R2, UR4, RZ ;  /* 0x00000004020d7c10 */ /* 0x010fca000fffe0ff */
[----:B------:R-:W1:Y:S06]  /*07c0*/  LDC.64 R6, c[0x0][0x380] ;  /* 0x0000e000ff067b82 */ /* 0x000e6c0000000a00 */
.L_x_5:
[----:B-1-3--:R-:W-:-:S06]  /*07d0*/  IMAD.WIDE R2, R11, 0x4, R6 ;  /* 0x000000040b027825 */ /* 0x00afcc00078e0206 */
[----:B------:R-:W2:Y:S01]  /*07e0*/  LDG.E R3, desc[UR12][R2.64] ;  /* 0x0000000c02037981 */ /* 0x000ea2000c1e1900 */
[----:B0-----:R-:W-:Y:S01]  /*07f0*/  IMAD.WIDE R4, R13, 0x4, R8 ;  /* 0x000000040d047825 */ /* 0x001fe200078e0208 */
[----:B------:R-:W-:-:S04]  /*0800*/  UIADD3 UR5, UPT, UPT, UR5, 0x1, URZ ;  /* 0x0000000105057890 */ /* 0x000fc8000fffe0ff */
[----:B------:R-:W-:Y:S01]  /*0810*/  UISETP.NE.AND UP0, UPT, UR5, URZ, UPT ;  /* 0x000000ff0500728c */ /* 0x000fe2000bf05270 */
[----:B--2---:R3:W-:Y:S01]  /*0820*/  REDG.E.ADD.F32.FTZ.RN.STRONG.GPU desc[UR12][R4.64], R3 ;  /* 0x00000003040079a6 */ /* 0x0047e2000c12f30c */
[----:B------:R-:W-:Y:S02]  /*0830*/  IADD3 R11, PT, PT, R11, 0x1, RZ ;  /* 0x000000010b0b7810 */ /* 0x000fe40007ffe0ff */
[----:B------:R-:W-:-:S05]  /*0840*/  IADD3 R13, PT, PT, R13, 0x1, RZ ;  /* 0x000000010d0d7810 */ /* 0x000fca0007ffe0ff */
[----:B------:R-:W-:Y:S05]  /*0850*/  BRA.U UP0, `(.L_x_5) ;  /* 0xfffffffd00dc7547 */ /* 0x000fea000b83ffff */
.L_x_0:
[----:B---3--:R-:W1:Y:S01]  /*0860*/  LDC.64 R2, c[0x0][0x398] ;  /* 0x0000e600ff027b82 */ /* 0x008e620000000a00 */
[----:B0-2---:R-:W-:Y:S02]  /*0870*/  HFMA2 R5, -RZ, RZ, 0, 5.9604644775390625e-08 ;  /* 0x00000001ff057431 */ /* 0x005fe400000001ff */
[----:B-1---5:R-:W-:-:S05]  /*0880*/  IMAD.WIDE R2, R0, 0x4, R2 ;  /* 0x0000000400027825 */ /* 0x022fca00078e0202 */
[----:B------:R-:W-:Y:S01]  /*0890*/  REDG.E.ADD.STRONG.GPU desc[UR12][R2.64], R5 ;  /* 0x000000050200798e */ /* 0x000fe2000c12e10c */
[----:B------:R-:W-:Y:S05]  /*08a0*/  EXIT ;  /* 0x000000000000794d */ /* 0x000fea0003800000 */
.L_x_6:
[----:B------:R-:W-:-:S00]  /*08b0*/  BRA `(.L_x_6) ;  /* 0xfffffffc00fc7947 */ /* 0x000fc0000383ffff */
[----:B------:R-:W-:-:S00]  /*08c0*/  NOP ;  /* 0x0000000000007918 */ /* 0x000fc00000000000 */
        /* <DEDUP_REMOVED lines=11> */
.L_x_22:


//--------------------- .text._Z15assign_clustersPKfS0_PiPfiii --------------------------
	.section	.text._Z15assign_clustersPKfS0_PiPfiii,"ax",@progbits
	.align	128
        .global         _Z15assign_clustersPKfS0_PiPfiii
        .type           _Z15assign_clustersPKfS0_PiPfiii,@function
        .size           _Z15assign_clustersPKfS0_PiPfiii,(.L_x_23 - _Z15assign_clustersPKfS0_PiPfiii)
        .other          _Z15assign_clustersPKfS0_PiPfiii,@"STO_CUDA_ENTRY STV_DEFAULT"
_Z15assign_clustersPKfS0_PiPfiii:
.text._Z15assign_clustersPKfS0_PiPfiii:
        /* <DEDUP_REMOVED lines=8> */
[----:B------:R-:W0:Y:S01]  /*0080*/  LDCU UR4, c[0x0][0x3a8] ;  /* 0x00007500ff0477ac */ /* 0x000e220008000800 */
[----:B------:R-:W-:Y:S02]  /*0090*/  IMAD.MOV.U32 R6, RZ, RZ, RZ ;  /* 0x000000ffff067224 */ /* 0x000fe400078e00ff */
[----:B------:R-:W-:Y:S01]  /*00a0*/  IMAD.MOV.U32 R7, RZ, RZ, 0x7f7fffff ;  /* 0x7f7fffffff077424 */ /* 0x000fe200078e00ff */
[----:B------:R-:W1:Y:S01]  /*00b0*/  LDCU.64 UR10, c[0x0][0x358] ;  /* 0x00006b00ff0a77ac */ /* 0x000e620008000a00 */
[----:B0-----:R-:W-:-:S09]  /*00c0*/  UISETP.GE.AND UP0, UPT, UR4, 0x1, UPT ;  /* 0x000000010400788c */ /* 0x001fd2000bf06270 */
[----:B-1----:R-:W-:Y:S05]  /*00d0*/  BRA.U !UP0, `(.L_x_7) ;  /* 0x0000000d08607547 */ /* 0x002fea000b800000 */
[----:B------:R-:W0:Y:S02]  /*00e0*/  LDCU UR5, c[0x0][0x3a4] ;  /* 0x00007480ff0577ac */ /* 0x000e240008000800 */
[----:B0-----:R-:W-:-:S09]  /*00f0*/  UISETP.GE.AND UP0, UPT, UR5, 0x1, UPT ;  /* 0x000000010500788c */ /* 0x001fd2000bf06270 */
[----:B------:R-:W-:Y:S05]  /*0100*/  BRA.U !UP0, `(.L_x_8) ;  /* 0x0000000908587547 */ /* 0x000fea000b800000 */
[----:B------:R-:W0:Y:S01]  /*0110*/  LDCU.64 UR12, c[0x0][0x380] ;  /* 0x00007000ff0c77ac */ /* 0x000e220008000a00 */
[----:B------:R-:W-:Y:S02]  /*0120*/  IMAD R8, R0, UR5, RZ ;  /* 0x0000000500087c24 */ /* 0x000fe4000f8e02ff */
[----:B------:R-:W-:Y:S02]  /*0130*/  HFMA2 R11, -RZ, RZ, 0, 0 ;  /* 0x00000000ff0b7431 */ /* 0x000fe400000001ff */
[----:B------:R-:W-:Y:S01]  /*0140*/  IMAD.MOV.U32 R7, RZ, RZ, 0x7f7fffff ;  /* 0x7f7fffffff077424 */ /* 0x000fe200078e00ff */
[----:B------:R-:W-:Y:S01]  /*0150*/  ULOP3.LUT UR6, UR5, 0x7ffffff8, URZ, 0xc0, !UPT ;  /* 0x7ffffff805067892 */ /* 0x000fe2000f8ec0ff */
[----:B------:R-:W-:Y:S01]  /*0160*/  IMAD.MOV.U32 R6, RZ, RZ, RZ ;  /* 0x000000ffff067224 */ /* 0x000fe200078e00ff */
[----:B------:R-:W-:Y:S01]  /*0170*/  SHF.R.S32.HI R9, RZ, 0x1f, R8 ;  /* 0x0000001fff097819 */ /* 0x000fe20000011408 */
[----:B------:R-:W-:Y:S02]  /*0180*/  ULOP3.LUT UR8, UR5, 0x7, URZ, 0xc0, !UPT ;  /* 0x0000000705087892 */ /* 0x000fe4000f8ec0ff */
[----:B------:R-:W-:-:S02]  /*0190*/  ULOP3.LUT UR5, UR5, 0x3, URZ, 0xc0, !UPT ;  /* 0x0000000305057892 */ /* 0x000fc4000f8ec0ff */
[----:B------:R-:W-:Y:S01]  /*01a0*/  UIADD3 UR7, UPT, UPT, -UR6, URZ, URZ ;  /* 0x000000ff06077290 */ /* 0x000fe2000fffe1ff */
[----:B0-----:R-:W-:-:S04]  /*01b0*/  LEA R10, P0, R8, UR12, 0x2 ;  /* 0x0000000c080a7c11 */ /* 0x001fc8000f8010ff */
[----:B------:R-:W-:Y:S02]  /*01c0*/  IADD3 R10, P1, PT, R10, 0x10, RZ ;  /* 0x000000100a0a7810 */ /* 0x000fe40007f3e0ff */
[----:B------:R-:W-:-:S05]  /*01d0*/  LEA.HI.X R12, R8, UR13, R9, 0x2, P0 ;  /* 0x0000000d080c7c11 */ /* 0x000fca00080f1409 */
[----:B------:R-:W-:-:S07]  /*01e0*/  IMAD.X R12, RZ, RZ, R12, P1 ;  /* 0x000000ffff0c7224 */ /* 0x000fce00008e060c */
.L_x_14:
[----:B------:R-:W0:Y:S01]  /*01f0*/  LDCU UR12, c[0x0][0x3a4] ;  /* 0x00007480ff0c77ac */ /* 0x000e220008000800 */
[----:B------:R-:W-:Y:S01]  /*0200*/  MOV R14, RZ ;  /* 0x000000ff000e7202 */ /* 0x000fe20000000f00 */
[----:B------:R-:W-:Y:S01]  /*0210*/  UMOV UR4, URZ ;  /* 0x000000ff00047c82 */ /* 0x000fe20008000000 */
[----:B0-----:R-:W-:Y:S02]  /*0220*/  UISETP.GE.U32.AND UP0, UPT, UR12, 0x8, UPT ;  /* 0x000000080c00788c */ /* 0x001fe4000bf06070 */
[----:B------:R-:W-:-:S07]  /*0230*/  IMAD R13, R11, UR12, RZ ;  /* 0x0000000c0b0d7c24 */ /* 0x000fce000f8e02ff */
[----:B------:R-:W-:Y:S05]  /*0240*/  BRA.U !UP0, `(.L_x_9) ;  /* 0x0000000108c07547 */ /* 0x000fea000b800000 */
[----:B------:R-:W0:Y:S01]  /*0250*/  LDC.64 R2, c[0x0][0x388] ;  /* 0x0000e200ff027b82 */ /* 0x000e220000000a00 */
[----:B------:R-:W-:Y:S01]  /*0260*/  IMAD.MOV.U32 R14, RZ, RZ, RZ ;  /* 0x000000ffff0e7224 */ /* 0x000fe200078e00ff */
[----:B------:R-:W-:Y:S01]  /*0270*/  UMOV UR4, UR7 ;  /* 0x0000000700047c82 */ /* 0x000fe20008000000 */
[----:B------:R-:W-:Y:S02]  /*0280*/  IMAD.MOV.U32 R4, RZ, RZ, R10 ;  /* 0x000000ffff047224 */ /* 0x000fe400078e000a */
[----:B------:R-:W-:Y:S02]  /*0290*/  IMAD.MOV.U32 R5, RZ, RZ, R12 ;  /* 0x000000ffff057224 */ /* 0x000fe400078e000c */
[----:B0-----:R-:W-:-:S03]  /*02a0*/  IMAD.WIDE.U32 R2, R13, 0x4, R2 ;  /* 0x000000040d027825 */ /* 0x001fc600078e0002 */
[----:B------:R-:W-:-:S04]  /*02b0*/  IADD3 R2, P0, PT, R2, 0x10, RZ ;  /* 0x0000001002027810 */ /* 0x000fc80007f1e0ff */
[----:B------:R-:W-:-:S09]  /*02c0*/  IADD3.X R3, PT, PT, RZ, R3, RZ, P0, !PT ;  /* 0x00000003ff037210 */ /* 0x000fd200007fe4ff */
.L_x_10:
[----:B------:R-:W2:Y:S04]  /*02d0*/  LDG.E R21, desc[UR10][R4.64+-0x10] ;  /* 0xfffff00a04157981 */ /* 0x000ea8000c1e1900 */
[----:B------:R-:W2:Y:S04]  /*02e0*/  LDG.E R22, desc[UR10][R2.64+-0x10] ;  /* 0xfffff00a02167981 */ /* 0x000ea8000c1e1900 */
[----:B------:R-:W3:Y:S04]  /*02f0*/  LDG.E R25, desc[UR10][R4.64+-0xc] ;  /* 0xfffff40a04197981 */ /* 0x000ee8000c1e1900 */
[----:B------:R-:W3:Y:S04]  /*0300*/  LDG.E R26, desc[UR10][R2.64+-0xc] ;  /* 0xfffff40a021a7981 */ /* 0x000ee8000c1e1900 */
[----:B------:R-:W4:Y:S04]  /*0310*/  LDG.E R16, desc[UR10][R4.64+-0x8] ;  /* 0xfffff80a04107981 */ /* 0x000f28000c1e1900 */
[----:B------:R-:W4:Y:S04]  /*0320*/  LDG.E R15, desc[UR10][R2.64+-0x8] ;  /* 0xfffff80a020f7981 */ /* 0x000f28000c1e1900 */
[----:B------:R-:W5:Y:S04]  /*0330*/  LDG.E R17, desc[UR10][R4.64+-0x4] ;  /* 0xfffffc0a04117981 */ /* 0x000f68000c1e1900 */
[----:B------:R-:W5:Y:S04]  /*0340*/  LDG.E R20, desc[UR10][R2.64+-0x4] ;  /* 0xfffffc0a02147981 */ /* 0x000f68000c1e1900 */
[----:B------:R-:W5:Y:S04]  /*0350*/  LDG.E R19, desc[UR10][R4.64] ;  /* 0x0000000a04137981 */ /* 0x000f68000c1e1900 */
[----:B------:R-:W5:Y:S01]  /*0360*/  LDG.E R18, desc[UR10][R2.64] ;  /* 0x0000000a02127981 */ /* 0x000f62000c1e1900 */
[----:B--2---:R-:W-:-:S03]  /*0370*/  FADD R23, R21, -R22 ;  /* 0x8000001615177221 */ /* 0x004fc60000000000 */
[----:B------:R-:W2:Y:S01]  /*0380*/  LDG.E R21, desc[UR10][R4.64+0x4] ;  /* 0x0000040a04157981 */ /* 0x000ea2000c1e1900 */
[----:B------:R-:W-:-:S03]  /*0390*/  FFMA R24, R23, R23, R14 ;  /* 0x0000001717187223 */ /* 0x000fc6000000000e */
[----:B------:R-:W2:Y:S01]  /*03a0*/  LDG.E R22, desc[UR10][R2.64+0x4] ;  /* 0x0000040a02167981 */ /* 0x000ea2000c1e1900 */
[----:B---3--:R-:W-:-:S03]  /*03b0*/  FADD R25, R25, -R26 ;  /* 0x8000001a19197221 */ /* 0x008fc60000000000 */
[----:B------:R-:W3:Y:S04]  /*03c0*/  LDG.E R23, desc[UR10][R4.64+0x8] ;  /* 0x0000080a04177981 */ /* 0x000ee8000c1e1900 */
[----:B------:R-:W3:Y:S01]  /*03d0*/  LDG.E R14, desc[UR10][R2.64+0x8] ;  /* 0x0000080a020e7981 */ /* 0x000ee2000c1e1900 */
[----:B------:R-:W-:-:S03]  /*03e0*/  FFMA R26, R25, R25, R24 ;  /* 0x00000019191a7223 */ /* 0x000fc60000000018 */
[----:B------:R0:W3:Y:S04]  /*03f0*/  LDG.E R25, desc[UR10][R4.64+0xc] ;  /* 0x00000c0a04197981 */ /* 0x0000e8000c1e1900 */
[----:B------:R1:W3:Y:S01]  /*0400*/  LDG.E R24, desc[UR10][R2.64+0xc] ;  /* 0x00000c0a02187981 */ /* 0x0002e2000c1e1900 */
[----:B----4-:R-:W-:Y:S01]  /*0410*/  FADD R15, R16, -R15 ;  /* 0x8000000f100f7221 */ /* 0x010fe20000000000 */
[----:B-----5:R-:W-:Y:S01]  /*0420*/  FADD R17, R17, -R20 ;  /* 0x8000001411117221 */ /* 0x020fe20000000000 */
[----:B------:R-:W-:Y:S02]  /*0430*/  UIADD3 UR4, UPT, UPT, UR4, 0x8, URZ ;  /* 0x0000000804047890 */ /* 0x000fe4000fffe0ff */
[----:B------:R-:W-:Y:S01]  /*0440*/  FFMA R26, R15, R15, R26 ;  /* 0x0000000f0f1a7223 */ /* 0x000fe2000000001a */
[----:B0-----:R-:W-:Y:S01]  /*0450*/  IADD3 R4, P0, PT, R4, 0x20, RZ ;  /* 0x0000002004047810 */ /* 0x001fe20007f1e0ff */
[----:B------:R-:W-:-:S02]  /*0460*/  UISETP.NE.AND UP0, UPT, UR4, URZ, UPT ;  /* 0x000000ff0400728c */ /* 0x000fc4000bf05270 */
[----:B------:R-:W-:Y:S01]  /*0470*/  FFMA R26, R17, R17, R26 ;  /* 0x00000011111a7223 */ /* 0x000fe2000000001a */
[----:B------:R-:W-:Y:S01]  /*0480*/  FADD R19, R19, -R18 ;  /* 0x8000001213137221 */ /* 0x000fe20000000000 */
[----:B-1----:R-:W-:Y:S01]  /*0490*/  IADD3 R2, P1, PT, R2, 0x20, RZ ;  /* 0x0000002002027810 */ /* 0x002fe20007f3e0ff */
[----:B------:R-:W-:Y:S02]  /*04a0*/  IMAD.X R5, RZ, RZ, R5, P0 ;  /* 0x000000ffff057224 */ /* 0x000fe400000e0605 */
[----:B------:R-:W-:Y:S01]  /*04b0*/  FFMA R26, R19, R19, R26 ;  /* 0x00000013131a7223 */ /* 0x000fe2000000001a */
[----:B------:R-:W-:Y:S01]  /*04c0*/  IADD3.X R3, PT, PT, RZ, R3, RZ, P1, !PT ;  /* 0x00000003ff037210 */ /* 0x000fe20000ffe4ff */
[----:B--2---:R-:W-:-:S04]  /*04d0*/  FADD R21, R21, -R22 ;  /* 0x8000001615157221 */ /* 0x004fc80000000000 */
[----:B------:R-:W-:Y:S01]  /*04e0*/  FFMA R26, R21, R21, R26 ;  /* 0x00000015151a7223 */ /* 0x000fe2000000001a */
[----:B---3--:R-:W-:-:S04]  /*04f0*/  FADD R23, R23, -R14 ;  /* 0x8000000e17177221 */ /* 0x008fc80000000000 */
[----:B------:R-:W-:Y:S01]  /*0500*/  FFMA R26, R23, R23, R26 ;  /* 0x00000017171a7223 */ /* 0x000fe2000000001a */
[----:B------:R-:W-:-:S04]  /*0510*/  FADD R25, R25, -R24 ;  /* 0x8000001819197221 */ /* 0x000fc80000000000 */
[----:B------:R-:W-:Y:S01]  /*0520*/  FFMA R14, R25, R25, R26 ;  /* 0x00000019190e7223 */ /* 0x000fe2000000001a */
[----:B------:R-:W-:Y:S06]  /*0530*/  BRA.U UP0, `(.L_x_10) ;  /* 0xfffffffd00647547 */ /* 0x000fec000b83ffff */
[----:B------:R-:W-:-:S05]  /*0540*/  UMOV UR4, UR6 ;  /* 0x0000000600047c82 */ /* 0x000fca0008000000 */
.L_x_9:
[----:B------:R-:W-:-:S09]  /*0550*/  UISETP.NE.AND UP0, UPT, UR8, URZ, UPT ;  /* 0x000000ff0800728c */ /* 0x000fd2000bf05270 */
[----:B------:R-:W-:Y:S05]  /*0560*/  BRA.U !UP0, `(.L_x_11) ;  /* 0x00000005081c7547 */ /* 0x000fea000b800000 */
[----:B------:R-:W-:Y:S02]  /*0570*/  UIADD3 UR9, UPT, UPT, UR8, -0x1, URZ ;  /* 0xffffffff08097890 */ /* 0x000fe4000fffe0ff */
[----:B------:R-:W-:Y:S02]  /*0580*/  UISETP.NE.AND UP1, UPT, UR5, URZ, UPT ;  /* 0x000000ff0500728c */ /* 0x000fe4000bf25270 */
[----:B------:R-:W-:-:S09]  /*0590*/  UISETP.GE.U32.AND UP0, UPT, UR9, 0x3, UPT ;  /* 0x000000030900788c */ /* 0x000fd2000bf06070 */
[----:B------:R-:W-:Y:S05]  /*05a0*/  BRA.U !UP0, `(.L_x_12) ;  /* 0x0000000108747547 */ /* 0x000fea000b800000 */
[----:B------:R-:W0:Y:S01]  /*05b0*/  LDC.64 R16, c[0x0][0x388] ;  /* 0x0000e200ff107b82 */ /* 0x000e220000000a00 */
[----:B------:R-:W1:Y:S01]  /*05c0*/  LDCU.128 UR16, c[0x0][0x380] ;  /* 0x00007000ff1077ac */ /* 0x000e620008000c00 */
[----:B------:R-:W-:Y:S01]  /*05d0*/  IADD3 R15, P0, PT, R8, UR4, RZ ;  /* 0x00000004080f7c10 */ /* 0x000fe2000ff1e0ff */
[C---:B------:R-:W-:Y:S01]  /*05e0*/  VIADD R3, R13.reuse, UR4 ;  /* 0x000000040d037c36 */ /* 0x040fe20008000000 */
[----:B------:R-:W-:-:S03]  /*05f0*/  IADD3 R5, P2, PT, R13, UR4, RZ ;  /* 0x000000040d057c10 */ /* 0x000fc6000ff5e0ff */
[----:B------:R-:W-:Y:S01]  /*0600*/  IMAD.X R20, RZ, RZ, R9, P0 ;  /* 0x000000ffff147224 */ /* 0x000fe200000e0609 */
[----:B------:R-:W-:Y:S02]  /*0610*/  IADD3.X R18, PT, PT, RZ, RZ, RZ, P2, !PT ;  /* 0x000000ffff127210 */ /* 0x000fe400017fe4ff */
[----:B-1----:R-:W-:Y:S02]  /*0620*/  LEA R2, P1, R15, UR16, 0x2 ;  /* 0x000000100f027c11 */ /* 0x002fe4000f8210ff */
[----:B------:R-:W-:Y:S01]  /*0630*/  LEA R4, P0, R5, UR18, 0x2 ;  /* 0x0000001205047c11 */ /* 0x000fe2000f8010ff */
[----:B0-----:R-:W-:Y:S01]  /*0640*/  IMAD.WIDE.U32 R16, R3, 0x4, R16 ;  /* 0x0000000403107825 */ /* 0x001fe200078e0010 */
[----:B------:R-:W-:Y:S02]  /*0650*/  LEA.HI.X R3, R15, UR17, R20, 0x2, P1 ;  /* 0x000000110f037c11 */ /* 0x000fe400088f1414 */
[----:B------:R-:W-:-:S03]  /*0660*/  LEA.HI.X R5, R5, UR19, R18, 0x2, P0 ;  /* 0x0000001305057c11 */ /* 0x000fc600080f1412 */
[----:B------:R-:W2:Y:S04]  /*0670*/  LDG.E R16, desc[UR10][R16.64] ;  /* 0x0000000a10107981 */ /* 0x000ea8000c1e1900 */
[----:B------:R-:W2:Y:S04]  /*0680*/  LDG.E R15, desc[UR10][R2.64] ;  /* 0x0000000a020f7981 */ /* 0x000ea8000c1e1900 */
[----:B------:R-:W3:Y:S04]  /*0690*/  LDG.E R18, desc[UR10][R2.64+0x4] ;  /* 0x0000040a02127981 */ /* 0x000ee8000c1e1900 */
[----:B------:R-:W3:Y:S04]  /*06a0*/  LDG.E R19, desc[UR10][R4.64+0x4] ;  /* 0x0000040a04137981 */ /* 0x000ee8000c1e1900 */
[----:B------:R-:W4:Y:S04]  /*06b0*/  LDG.E R20, desc[UR10][R2.64+0x8] ;  /* 0x0000080a02147981 */ /* 0x000f28000c1e1900 */
[----:B------:R-:W4:Y:S04]  /*06c0*/  LDG.E R21, desc[UR10][R4.64+0x8] ;  /* 0x0000080a04157981 */ /* 0x000f28000c1e1900 */
[----:B------:R-:W5:Y:S04]  /*06d0*/  LDG.E R22, desc[UR10][R2.64+0xc] ;  /* 0x00000c0a02167981 */ /* 0x000f68000c1e1900 */
[----:B------:R-:W5:Y:S01]  /*06e0*/  LDG.E R23, desc[UR10][R4.64+0xc] ;  /* 0x00000c0a04177981 */ /* 0x000f62000c1e1900 */
[----:B------:R-:W-:Y:S01]  /*06f0*/  UIADD3 UR4, UPT, UPT, UR4, 0x4, URZ ;  /* 0x0000000404047890 */ /* 0x000fe2000fffe0ff */
[----:B--2---:R-:W-:-:S04]  /*0700*/  FADD R15, R15, -R16 ;  /* 0x800000100f0f7221 */ /* 0x004fc80000000000 */
[----:B------:R-:W-:Y:S01]  /*0710*/  FFMA R14, R15, R15, R14 ;  /* 0x0000000f0f0e7223 */ /* 0x000fe2000000000e */
[----:B---3--:R-:W-:-:S04]  /*0720*/  FADD R19, R18, -R19 ;  /* 0x8000001312137221 */ /* 0x008fc80000000000 */
[----:B------:R-:W-:Y:S01]  /*0730*/  FFMA R14, R19, R19, R14 ;  /* 0x00000013130e7223 */ /* 0x000fe2000000000e */
[----:B----4-:R-:W-:-:S04]  /*0740*/  FADD R21, R20, -R21 ;  /* 0x8000001514157221 */ /* 0x010fc80000000000 */
[----:B------:R-:W-:Y:S01]  /*0750*/  FFMA R14, R21, R21, R14 ;  /* 0x00000015150e7223 */ /* 0x000fe2000000000e */
[----:B-----5:R-:W-:-:S04]  /*0760*/  FADD R23, R22, -R23 ;  /* 0x8000001716177221 */ /* 0x020fc80000000000 */
[----:B------:R-:W-:-:S07]  /*0770*/  FFMA R14, R23, R23, R14 ;  /* 0x00000017170e7223 */ /* 0x000fce000000000e */
.L_x_12:
[----:B------:R-:W-:Y:S05]  /*0780*/  BRA.U !UP1, `(.L_x_11) ;  /* 0x0000000109947547 */ /* 0x000fea000b800000 */
[----:B------:R-:W-:Y:S02]  /*0790*/  UISETP.NE.AND UP0, UPT, UR5, 0x1, UPT ;  /* 0x000000010500788c */ /* 0x000fe4000bf05270 */
[----:B------:R-:W-:-:S07]  /*07a0*/  ULOP3.LUT UP1, URZ, UR12, 0x1, URZ, 0xc0, !UPT ;  /* 0x000000010cff7892 */ /* 0x000fce000f82c0ff */
        /* <DEDUP_REMOVED lines=9> */
[----:B------:R-:W-:Y:S02]  /*0840*/  LEA R16, P0, R17, UR14, 0x2 ;  /* 0x0000000e11107c11 */ /* 0x000fe4000f8010ff */
[----:B------:R-:W-:Y:S01]  /*0850*/  LEA.HI.X R3, R3, UR13, R18, 0x2, P1 ;  /* 0x0000000d03037c11 */ /* 0x000fe200088f1412 */
[----:B0-----:R-:W-:Y:S01]  /*0860*/  IMAD.WIDE.U32 R4, R15, 0x4, R4 ;  /* 0x000000040f047825 */ /* 0x001fe200078e0004 */
[----:B------:R-:W-:-:S03]  /*0870*/  LEA.HI.X R17, R17, UR15, R20, 0x2, P0 ;  /* 0x0000000f11117c11 */ /* 0x000fc600080f1414 */
[----:B------:R-:W2:Y:S04]  /*0880*/  LDG.E R15, desc[UR10][R2.64] ;  /* 0x0000000a020f7981 */ /* 0x000ea8000c1e1900 */
[----:B------:R-:W2:Y:S04]  /*0890*/  LDG.E R4, desc[UR10][R4.64] ;  /* 0x0000000a04047981 */ /* 0x000ea8000c1e1900 */
[----:B------:R-:W3:Y:S04]  /*08a0*/  LDG.E R18, desc[UR10][R2.64+0x4] ;  /* 0x0000040a02127981 */ /* 0x000ee8000c1e1900 */
[----:B------:R-:W3:Y:S01]  /*08b0*/  LDG.E R17, desc[UR10][R16.64+0x4] ;  /* 0x0000040a10117981 */ /* 0x000ee2000c1e1900 */
[----:B------:R-:W-:Y:S01]  /*08c0*/  UIADD3 UR4, UPT, UPT, UR4, 0x2, URZ ;  /* 0x0000000204047890 */ /* 0x000fe2000fffe0ff */
[----:B--2---:R-:W-:-:S04]  /*08d0*/  FADD R15, R15, -R4 ;  /* 0x800000040f0f7221 */ /* 0x004fc80000000000 */
[----:B------:R-:W-:Y:S01]  /*08e0*/  FFMA R14, R15, R15, R14 ;  /* 0x0000000f0f0e7223 */ /* 0x000fe2000000000e */
[----:B---3--:R-:W-:-:S04]  /*08f0*/  FADD R19, R18, -R17 ;  /* 0x8000001112137221 */ /* 0x008fc80000000000 */
[----:B------:R-:W-:-:S07]  /*0900*/  FFMA R14, R19, R19, R14 ;  /* 0x00000013130e7223 */ /* 0x000fce000000000e */
.L_x_13:
[----:B------:R-:W-:Y:S05]  /*0910*/  BRA.U !UP1, `(.L_x_11) ;  /* 0x0000000109307547 */ /* 0x000fea000b800000 */
[----:B------:R-:W0:Y:S01]  /*0920*/  LDC.64 R4, c[0x0][0x388] ;  /* 0x0000e200ff047b82 */ /* 0x000e220000000a00 */
[----:B------:R-:W1:Y:S01]  /*0930*/  LDCU.64 UR12, c[0x0][0x380] ;  /* 0x00007000ff0c77ac */ /* 0x000e620008000a00 */
[----:B------:R-:W-:Y:S01]  /*0940*/  IADD3 R3, P0, PT, R8, UR4, RZ ;  /* 0x0000000408037c10 */ /* 0x000fe2000ff1e0ff */
[----:B------:R-:W-:-:S04]  /*0950*/  VIADD R13, R13, UR4 ;  /* 0x000000040d0d7c36 */ /* 0x000fc80008000000 */
[----:B------:R-:W-:Y:S01]  /*0960*/  IMAD.X R16, RZ, RZ, R9, P0 ;  /* 0x000000ffff107224 */ /* 0x000fe200000e0609 */
[----:B-1----:R-:W-:-:S04]  /*0970*/  LEA R2, P0, R3, UR12, 0x2 ;  /* 0x0000000c03027c11 */ /* 0x002fc8000f8010ff */
[----:B------:R-:W-:Y:S01]  /*0980*/  LEA.HI.X R3, R3, UR13, R16, 0x2, P0 ;  /* 0x0000000d03037c11 */ /* 0x000fe200080f1410 */
[----:B0-----:R-:W-:-:S04]  /*0990*/  IMAD.WIDE.U32 R4, R13, 0x4, R4 ;  /* 0x000000040d047825 */ /* 0x001fc800078e0004 */
[----:B------:R-:W2:Y:S04]  /*09a0*/  LDG.E R2, desc[UR10][R2.64] ;  /* 0x0000000a02027981 */ /* 0x000ea8000c1e1900 */
[----:B------:R-:W2:Y:S02]  /*09b0*/  LDG.E R5, desc[UR10][R4.64] ;  /* 0x0000000a04057981 */ /* 0x000ea4000c1e1900 */
[----:B--2---:R-:W-:-:S04]  /*09c0*/  FADD R13, R2, -R5 ;  /* 0x80000005020d7221 */ /* 0x004fc80000000000 */
[----:B------:R-:W-:-:S07]  /*09d0*/  FFMA R14, R13, R13, R14 ;  /* 0x0000000d0d0e7223 */ /* 0x000fce000000000e */
.L_x_11:
[----:B------:R-:W0:Y:S01]  /*09e0*/  LDCU UR4, c[0x0][0x3a8] ;  /* 0x00007500ff0477ac */ /* 0x000e220008000800 */
[----:B------:R-:W-:Y:S02]  /*09f0*/  IADD3 R2, PT, PT, R11, 0x1, RZ ;  /* 0x000000010b027810 */ /* 0x000fe40007ffe0ff */
[----:B------:R-:W-:-:S04]  /*0a00*/  FSETP.GEU.AND P0, PT, R14, R7, PT ;  /* 0x000000070e00720b */ /* 0x000fc80003f0e000 */
[----:B------:R-:W-:Y:S02]  /*0a10*/  FSEL R7, R14, R7, !P0 ;  /* 0x000000070e077208 */ /* 0x000fe40004000000 */
[----:B------:R-:W-:Y:S02]  /*0a20*/  SEL R6, R11, R6, !P0 ;  /* 0x000000060b067207 */ /* 0x000fe40004000000 */
[----:B0-----:R-:W-:-:S13]  /*0a30*/  ISETP.NE.AND P1, PT, R2, UR4, PT ;  /* 0x0000000402007c0c */ /* 0x001fda000bf25270 */
[----:B------:R-:W-:Y:S05]  /*0a40*/  @!P1 BRA `(.L_x_7) ;  /* 0x0000000400049947 */ /* 0x000fea0003800000 */
[----:B------:R-:W-:Y:S01]  /*0a50*/  IMAD.MOV.U32 R11, RZ, RZ, R2 ;  /* 0x000000ffff0b7224 */ /* 0x000fe200078e0002 */
[----:B------:R-:W-:Y:S06]  /*0a60*/  BRA `(.L_x_14) ;  /* 0xfffffff400e07947 */ /* 0x000fec000383ffff */
.L_x_8:
[----:B------:R-:W-:Y:S01]  /*0a70*/  UISETP.GE.U32.AND UP0, UPT, UR4, 0x4, UPT ;  /* 0x000000040400788c */ /* 0x000fe2000bf06070 */
[----:B------:R-:W-:Y:S02]  /*0a80*/  HFMA2 R3, -RZ, RZ, 0, 0 ;  /* 0x00000000ff037431 */ /* 0x000fe400000001ff */
[----:B------:R-:W-:Y:S01]  /*0a90*/  IMAD.MOV.U32 R7, RZ, RZ, 0x7f7fffff ;  /* 0x7f7fffffff077424 */ /* 0x000fe200078e00ff */
[----:B------:R-:W-:Y:S01]  /*0aa0*/  ULOP3.LUT UR5, UR4, 0x3, URZ, 0xc0, !UPT ;  /* 0x0000000304057892 */ /* 0x000fe2000f8ec0ff */
[----:B------:R-:W-:-:S04]  /*0ab0*/  IMAD.MOV.U32 R6, RZ, RZ, RZ ;  /* 0x000000ffff067224 */ /* 0x000fc800078e00ff */
[----:B------:R-:W-:Y:S07]  /*0ac0*/  BRA.U !UP0, `(.L_x_15) ;  /* 0x0000000108bc7547 */ /* 0x000fee000b800000 */
[----:B------:R-:W-:Y:S01]  /*0ad0*/  ULOP3.LUT UR4, UR4, 0x7ffffffc, URZ, 0xc0, !UPT ;  /* 0x7ffffffc04047892 */ /* 0x000fe2000f8ec0ff */
[----:B------:R-:W-:Y:S01]  /*0ae0*/  IMAD.MOV.U32 R7, RZ, RZ, 0x7f7fffff ;  /* 0x7f7fffffff077424 */ /* 0x000fe200078e00ff */
[----:B------:R-:W-:Y:S01]  /*0af0*/  MOV R2, RZ ;  /* 0x000000ff00027202 */ /* 0x000fe20000000f00 */
[----:B------:R-:W-:Y:S01]  /*0b00*/  IMAD.MOV.U32 R6, RZ, RZ, RZ ;  /* 0x000000ffff067224 */ /* 0x000fe200078e00ff */
[----:B------:R-:W-:Y:S02]  /*0b10*/  UISETP.GT.AND UP0, UPT, UR4, URZ, UPT ;  /* 0x000000ff0400728c */ /* 0x000fe4000bf04270 */
[----:B------:R-:W-:-:S07]  /*0b20*/  IMAD.U32 R3, RZ, RZ, UR4 ;  /* 0x00000004ff037e24 */ /* 0x000fce000f8e00ff */
[----:B------:R-:W-:Y:S05]  /*0b30*/  BRA.U !UP0, `(.L_x_16) ;  /* 0x0000000108887547 */ /* 0x000fea000b800000 */
[----:B------:R-:W-:Y:S02]  /*0b40*/  IADD3 R4, PT, PT, R3, -R2, RZ ;  /* 0x8000000203047210 */ /* 0x000fe40007ffe0ff */
[----:B------:R-:W-:Y:S02]  /*0b50*/  PLOP3.LUT P0, PT, PT, PT, PT, 0x80, 0x8 ;  /* 0x000000000008781c */ /* 0x000fe40003f0f070 */
[----:B------:R-:W-:-:S13]  /*0b60*/  ISETP.GT.AND P1, PT, R4, 0xc, PT ;  /* 0x0000000c0400780c */ /* 0x000fda0003f24270 */
[----:B------:R-:W-:Y:S05]  /*0b70*/  @!P1 BRA `(.L_x_17) ;  /* 0x0000000000449947 */ /* 0x000fea0003800000 */
[----:B------:R-:W-:Y:S01]  /*0b80*/  PLOP3.LUT P0, PT, PT, PT, PT, 0x8, 0x80 ;  /* 0x000000000080781c */ /* 0x000fe20003f0e170 */
[----:B------:R-:W-:-:S12]  /*0b90*/  VIADD R5, R3, 0xfffffff4 ;  /* 0xfffffff403057836 */ /* 0x000fd80000000000 */
.L_x_18:
[----:B------:R-:W-:-:S04]  /*0ba0*/  FSETP.GT.AND P2, PT, R7, RZ, PT ;  /* 0x000000ff0700720b */ /* 0x000fc80003f44000 */
[----:B------:R-:W-:Y:S02]  /*0bb0*/  FSEL R7, R7, RZ, !P2 ;  /* 0x000000ff07077208 */ /* 0x000fe40005000000 */
[----:B------:R-:W-:Y:S02]  /*0bc0*/  SEL R6, R2, R6, P2 ;  /* 0x0000000602067207 */ /* 0x000fe40001000000 */
[----:B------:R-:W-:-:S04]  /*0bd0*/  FSETP.GT.AND P3, PT, R7, RZ, PT ;  /* 0x000000ff0700720b */ /* 0x000fc80003f64000 */
[----:B------:R-:W-:-:S04]  /*0be0*/  FSEL R7, R7, RZ, !P3 ;  /* 0x000000ff07077208 */ /* 0x000fc80005800000 */
[----:B------:R-:W-:-:S04]  /*0bf0*/  FSETP.GT.AND P4, PT, R7, RZ, PT ;  /* 0x000000ff0700720b */ /* 0x000fc80003f84000 */
[----:B------:R-:W-:Y:S01]  /*0c00*/  FSEL R7, R7, RZ, !P4 ;  /* 0x000000ff07077208 */ /* 0x000fe20006000000 */
[----:B------:R-:W-:-:S03]  /*0c10*/  @P3 VIADD R6, R2, 0x4 ;  /* 0x0000000402063836 */ /* 0x000fc60000000000 */
[----:B------:R-:W-:-:S04]  /*0c20*/  FSETP.GT.AND P1, PT, R7, RZ, PT ;  /* 0x000000ff0700720b */ /* 0x000fc80003f24000 */
[----:B------:R-:W-:Y:S02]  /*0c30*/  FSEL R7, R7, RZ, !P1 ;  /* 0x000000ff07077208 */ /* 0x000fe40004800000 */
[----:B------:R-:W-:-:S07]  /*0c40*/  @P4 IADD3 R6, PT, PT, R2, 0x8, RZ ;  /* 0x0000000802064810 */ /* 0x000fce0007ffe0ff */
[C---:B------:R-:W-:Y:S02]  /*0c50*/  @P1 VIADD R6, R2.reuse, 0xc ;  /* 0x0000000c02061836 */ /* 0x040fe40000000000 */
[----:B------:R-:W-:-:S05]  /*0c60*/  VIADD R2, R2, 0x10 ;  /* 0x0000001002027836 */ /* 0x000fca0000000000 */
[----:B------:R-:W-:-:S13]  /*0c70*/  ISETP.GE.AND P2, PT, R2, R5, PT ;  /* 0x000000050200720c */ /* 0x000fda0003f46270 */
[----:B------:R-:W-:Y:S05]  /*0c80*/  @!P2 BRA `(.L_x_18) ;  /* 0xfffffffc00c4a947 */ /* 0x000fea000383ffff */
.L_x_17:
[----:B------:R-:W-:-:S04]  /*0c90*/  IADD3 R4, PT, PT, R3, -R2, RZ ;  /* 0x8000000203047210 */ /* 0x000fc80007ffe0ff */
[----:B------:R-:W-:-:S13]  /*0ca0*/  ISETP.GT.AND P1, PT, R4, 0x4, PT ;  /* 0x000000040400780c */ /* 0x000fda0003f24270 */
[----:B------:R-:W-:Y:S05]  /*0cb0*/  @!P1 BRA `(.L_x_19) ;  /* 0x0000000000209947 */ /* 0x000fea0003800000 */
[C---:B------:R-:W-:Y:S02]  /*0cc0*/  FSETP.GT.AND P1, PT, R7.reuse, RZ, PT ;  /* 0x000000ff0700720b */ /* 0x040fe40003f24000 */
[----:B------:R-:W-:Y:S02]  /*0cd0*/  PLOP3.LUT P0, PT, PT, PT, PT, 0x8, 0x80 ;  /* 0x000000000080781c */ /* 0x000fe40003f0e170 */
[----:B------:R-:W-:Y:S02]  /*0ce0*/  FSEL R7, R7, RZ, !P1 ;  /* 0x000000ff07077208 */ /* 0x000fe40004800000 */
[----:B------:R-:W-:Y:S02]  /*0cf0*/  SEL R6, R2, R6, P1 ;  /* 0x0000000602067207 */ /* 0x000fe40000800000 */
[----:B------:R-:W-:-:S04]  /*0d00*/  FSETP.GT.AND P2, PT, R7, RZ, PT ;  /* 0x000000ff0700720b */ /* 0x000fc80003f44000 */
[----:B------:R-:W-:-:S09]  /*0d10*/  FSEL R7, R7, RZ, !P2 ;  /* 0x000000ff07077208 */ /* 0x000fd20005000000 */
[C---:B------:R-:W-:Y:S02]  /*0d20*/  @P2 VIADD R6, R2.reuse, 0x4 ;  /* 0x0000000402062836 */ /* 0x040fe40000000000 */
[----:B------:R-:W-:-:S07]  /*0d30*/  VIADD R2, R2, 0x8 ;  /* 0x0000000802027836 */ /* 0x000fce0000000000 */
.L_x_19:
[----:B------:R-:W-:-:S13]  /*0d40*/  ISETP.NE.OR P0, PT, R2, R3, P0 ;  /* 0x000000030200720c */ /* 0x000fda0000705670 */
[----:B------:R-:W-:Y:S05]  /*0d50*/  @!P0 BRA `(.L_x_15) ;  /* 0x0000000000188947 */ /* 0x000fea0003800000 */
.L_x_16:
[----:B------:R-:W-:-:S04]  /*0d60*/  FSETP.GT.AND P1, PT, R7, RZ, PT ;  /* 0x000000ff0700720b */ /* 0x000fc80003f24000 */
[C---:B------:R-:W-:Y:S02]  /*0d70*/  SEL R6, R2.reuse, R6, P1 ;  /* 0x0000000602067207 */ /* 0x040fe40000800000 */
[----:B------:R-:W-:Y:S02]  /*0d80*/  IADD3 R2, PT, PT, R2, 0x4, RZ ;  /* 0x0000000402027810 */ /* 0x000fe40007ffe0ff */
[----:B------:R-:W-:Y:S02]  /*0d90*/  FSEL R7, R7, RZ, !P1 ;  /* 0x000000ff07077208 */ /* 0x000fe40004800000 */
[----:B------:R-:W-:-:S13]  /*0da0*/  ISETP.NE.AND P0, PT, R2, R3, PT ;  /* 0x000000030200720c */ /* 0x000fda0003f05270 */
[----:B------:R-:W-:Y:S05]  /*0db0*/  @P0 BRA `(.L_x_16) ;  /* 0xfffffffc00e80947 */ /* 0x000fea000383ffff */
.L_x_15:
[----:B------:R-:W-:-:S09]  /*0dc0*/  UISETP.NE.AND UP0, UPT, UR5, URZ, UPT ;  /* 0x000000ff0500728c */ /* 0x000fd2000bf05270 */
[----:B------:R-:W-:Y:S05]  /*0dd0*/  BRA.U !UP0, `(.L_x_7) ;  /* 0x0000000108207547 */ /* 0x000fea000b800000 */
[----:B------:R-:W-:-:S05]  /*0de0*/  UMOV UR4, URZ ;  /* 0x000000ff00047c82 */ /* 0x000fca0008000000 */
.L_x_20:
[----:B------:R-:W-:Y:S01]  /*0df0*/  UIADD3 UR4, UPT, UPT, UR4, 0x1, URZ ;  /* 0x0000000104047890 */ /* 0x000fe2000fffe0ff */
[----:B------:R-:W-:-:S03]  /*0e00*/  FSETP.GT.AND P0, PT, R7, RZ, PT ;  /* 0x000000ff0700720b */ /* 0x000fc60003f04000 */
[----:B------:R-:W-:Y:S01]  /*0e10*/  UISETP.NE.AND UP0, UPT, UR4, UR5, UPT ;  /* 0x000000050400728c */ /* 0x000fe2000bf05270 */
[C---:B------:R-:W-:Y:S01]  /*0e20*/  SEL R6, R3.reuse, R6, P0 ;  /* 0x0000000603067207 */ /* 0x040fe20000000000 */
[----:B------:R-:W-:Y:S01]  /*0e30*/  VIADD R3, R3, 0x1 ;  /* 0x0000000103037836 */ /* 0x000fe20000000000 */
[----:B------:R-:W-:-:S06]  /*0e40*/  FSEL R7, R7, RZ, !P0 ;  /* 0x000000ff07077208 */ /* 0x000fcc0004000000 */
[----:B------:R-:W-:Y:S05]  /*0e50*/  BRA.U UP0, `(.L_x_20) ;  /* 0xfffffffd00e47547 */ /* 0x000fea000b83ffff */
.L_x_7:
[----:B------:R-:W0:Y:S08]  /*0e60*/  LDC.64 R2, c[0x0][0x390] ;  /* 0x0000e400ff027b82 */ /* 0x000e300000000a00 */
[----:B------:R-:W1:Y:S01]  /*0e70*/  LDC.64 R4, c[0x0][0x398] ;  /* 0x0000e600ff047b82 */ /* 0x000e620000000a00 */
[----:B0-----:R-:W-:-:S05]  /*0e80*/  IMAD.WIDE R2, R0, 0x4, R2 ;  /* 0x0000000400027825 */ /* 0x001fca00078e0202 */
[----:B------:R-:W-:Y:S04]  /*0e90*/  STG.E desc[UR10][R2.64], R6 ;  /* 0x0000000602007986 */ /* 0x000fe8000c10190a */
[----:B-1----:R-:W-:Y:S01]  /*0ea0*/  REDG.E.ADD.F32.FTZ.RN.STRONG.GPU desc[UR10][R4.64], R7 ;  /* 0x00000007040079a6 */ /* 0x002fe2000c12f30a */
[----:B------:R-:W-:Y:S05]  /*0eb0*/  EXIT ;  /* 0x000000000000794d */ /* 0x000fea0003800000 */
.L_x_21:
        /* <DEDUP_REMOVED lines=12> */
.L_x_23:


//--------------------- .nv.shared.reserved.0     --------------------------
	.section	.nv.shared.reserved.0,"aw",@nobits
	.weak		__nv_reservedSMEM_offset_0_alias
	.size		__nv_reservedSMEM_offset_0_alias, 0, 64
	.other		__nv_reservedSMEM_offset_0_alias,@"STO_CUDA_RESERVED_SHARED STV_DEFAULT"
__nv_reservedSMEM_offset_0_alias:
	.zero		0
	.zero		64


//--------------------- .nv.constant0._Z21compute_new_centroidsPKfPKiPfPiiii --------------------------
	.section	.nv.constant0._Z21compute_new_centroidsPKfPKiPfPiiii,"a",@progbits
	.sectionflags	@""
	.align	4
.nv.constant0._Z21compute_new_centroidsPKfPKiPfPiiii:
	.zero		940


//--------------------- .nv.constant0._Z15assign_clustersPKfS0_PiPfiii --------------------------
	.section	.nv.constant0._Z15assign_clustersPKfS0_PiPfiii,"a",@progbits
	.sectionflags	@""
	.align	4
.nv.constant0._Z15assign_clustersPKfS0_PiPfiii:
	.zero		940


//--------------------- SYMBOLS --------------------------

	.type		.nv.reservedSmem.offset0,@object
	.size		.nv.reservedSmem.offset0,0x4
